//
// Generated by NVIDIA NVVM Compiler
//
// Compiler Build ID: CL-36424714
// Cuda compilation tools, release 13.0, V13.0.88
// Based on NVVM 20.0.0
//

.version 9.0
.target sm_100
.address_size 64

	// .globl	_Z18computeHeavyKernelPfi
.global .align 4 .b8 __cudart_i2opi_f[24] = {65, 144, 67, 60, 153, 149, 98, 219, 192, 221, 52, 245, 209, 87, 39, 252, 41, 21, 68, 78, 110, 131, 249, 162};

.visible .entry _Z18computeHeavyKernelPfi(
	.param .u64 .ptr .align 1 _Z18computeHeavyKernelPfi_param_0,
	.param .u32 _Z18computeHeavyKernelPfi_param_1
)
{
	.local .align 4 .b8 	__local_depot0[28];
	.reg .b64 	%SP;
	.reg .b64 	%SPL;
	.reg .pred 	%p<44>;
	.reg .b32 	%r<210>;
	.reg .b32 	%f<154>;
	.reg .b64 	%rd<85>;
	.reg .b64 	%fd<11>;

	mov.u64 	%SPL, __local_depot0;
	ld.param.u64 	%rd23, [_Z18computeHeavyKernelPfi_param_0];
	ld.param.u32 	%r78, [_Z18computeHeavyKernelPfi_param_1];
	add.u64 	%rd1, %SPL, 0;
	mov.u32 	%r79, %ctaid.x;
	mov.u32 	%r1, %ntid.x;
	mov.u32 	%r80, %tid.x;
	mad.lo.s32 	%r188, %r79, %r1, %r80;
	setp.ge.s32 	%p1, %r188, %r78;
	@%p1 bra 	$L__BB0_45;
	mov.u32 	%r81, %nctaid.x;
	mul.lo.s32 	%r3, %r1, %r81;
	cvta.to.global.u64 	%rd2, %rd23;
	mov.u64 	%rd69, __cudart_i2opi_f;
$L__BB0_2:
	mul.wide.s32 	%rd25, %r188, 4;
	add.s64 	%rd3, %rd2, %rd25;
	ld.global.f32 	%f148, [%rd3];
	mov.b32 	%r189, 0;
$L__BB0_3:
	.pragma "nounroll";
	mul.f32 	%f33, %f148, 0f3F22F983;
	cvt.rni.s32.f32 	%r193, %f33;
	cvt.rn.f32.s32 	%f34, %r193;
	fma.rn.f32 	%f35, %f34, 0fBFC90FDA, %f148;
	fma.rn.f32 	%f36, %f34, 0fB3A22168, %f35;
	fma.rn.f32 	%f149, %f34, 0fA7C234C5, %f36;
	abs.f32 	%f4, %f148;
	setp.ltu.f32 	%p2, %f4, 0f47CE4780;
	@%p2 bra 	$L__BB0_11;
	setp.neu.f32 	%p3, %f4, 0f7F800000;
	@%p3 bra 	$L__BB0_6;
	mov.f32 	%f39, 0f00000000;
	mul.rn.f32 	%f149, %f148, %f39;
	mov.b32 	%r193, 0;
	bra.uni 	$L__BB0_11;
$L__BB0_6:
	mov.b32 	%r7, %f148;
	shl.b32 	%r84, %r7, 8;
	or.b32  	%r8, %r84, -2147483648;
	mov.b64 	%rd80, 0;
	mov.b32 	%r190, 0;
	mov.u64 	%rd78, %rd69;
	mov.u64 	%rd79, %rd1;
$L__BB0_7:
	.pragma "nounroll";
	ld.global.nc.u32 	%r85, [%rd78];
	mad.wide.u32 	%rd28, %r85, %r8, %rd80;
	shr.u64 	%rd80, %rd28, 32;
	st.local.u32 	[%rd79], %rd28;
	add.s32 	%r190, %r190, 1;
	add.s64 	%rd79, %rd79, 4;
	add.s64 	%rd78, %rd78, 4;
	setp.ne.s32 	%p4, %r190, 6;
	@%p4 bra 	$L__BB0_7;
	shr.u32 	%r86, %r7, 23;
	st.local.u32 	[%rd1+24], %rd80;
	and.b32  	%r11, %r86, 31;
	and.b32  	%r87, %r86, 224;
	add.s32 	%r88, %r87, -128;
	shr.u32 	%r89, %r88, 5;
	mul.wide.u32 	%rd29, %r89, 4;
	sub.s64 	%rd10, %rd1, %rd29;
	ld.local.u32 	%r191, [%rd10+24];
	ld.local.u32 	%r192, [%rd10+20];
	setp.eq.s32 	%p5, %r11, 0;
	@%p5 bra 	$L__BB0_10;
	shf.l.wrap.b32 	%r191, %r192, %r191, %r11;
	ld.local.u32 	%r90, [%rd10+16];
	shf.l.wrap.b32 	%r192, %r90, %r192, %r11;
$L__BB0_10:
	shr.u32 	%r91, %r191, 30;
	shf.l.wrap.b32 	%r92, %r192, %r191, 2;
	shl.b32 	%r93, %r192, 2;
	shr.u32 	%r94, %r92, 31;
	add.s32 	%r95, %r94, %r91;
	neg.s32 	%r96, %r95;
	setp.lt.s32 	%p6, %r7, 0;
	selp.b32 	%r193, %r96, %r95, %p6;
	xor.b32  	%r97, %r92, %r7;
	shr.s32 	%r98, %r92, 31;
	xor.b32  	%r99, %r98, %r92;
	xor.b32  	%r100, %r98, %r93;
	cvt.u64.u32 	%rd30, %r99;
	shl.b64 	%rd31, %rd30, 32;
	cvt.u64.u32 	%rd32, %r100;
	or.b64  	%rd33, %rd31, %rd32;
	cvt.rn.f64.s64 	%fd1, %rd33;
	mul.f64 	%fd2, %fd1, 0d3BF921FB54442D19;
	cvt.rn.f32.f64 	%f37, %fd2;
	neg.f32 	%f38, %f37;
	setp.lt.s32 	%p7, %r97, 0;
	selp.f32 	%f149, %f38, %f37, %p7;
$L__BB0_11:
	mul.rn.f32 	%f40, %f149, %f149;
	and.b32  	%r102, %r193, 1;
	setp.eq.b32 	%p8, %r102, 1;
	selp.f32 	%f41, 0f3F800000, %f149, %p8;
	fma.rn.f32 	%f42, %f40, %f41, 0f00000000;
	fma.rn.f32 	%f43, %f40, 0f37CBAC00, 0fBAB607ED;
	selp.f32 	%f44, %f43, 0fB94D4153, %p8;
	selp.f32 	%f45, 0f3D2AAABB, 0f3C0885E4, %p8;
	fma.rn.f32 	%f46, %f44, %f40, %f45;
	selp.f32 	%f47, 0fBEFFFFFF, 0fBE2AAAA8, %p8;
	fma.rn.f32 	%f48, %f46, %f40, %f47;
	fma.rn.f32 	%f49, %f48, %f42, %f41;
	and.b32  	%r103, %r193, 2;
	setp.eq.s32 	%p9, %r103, 0;
	mov.f32 	%f50, 0f00000000;
	sub.f32 	%f51, %f50, %f49;
	selp.f32 	%f52, %f49, %f51, %p9;
	mul.f32 	%f53, %f148, 0fB99D4952;
	mul.f32 	%f54, %f148, %f53;
	fma.rn.f32 	%f55, %f148, 0f3F800347, %f54;
	fma.rn.f32 	%f8, %f52, 0f3F000000, %f55;
	mul.f32 	%f56, %f8, 0f3F22F983;
	cvt.rni.s32.f32 	%r197, %f56;
	cvt.rn.f32.s32 	%f57, %r197;
	fma.rn.f32 	%f58, %f57, 0fBFC90FDA, %f8;
	fma.rn.f32 	%f59, %f57, 0fB3A22168, %f58;
	fma.rn.f32 	%f150, %f57, 0fA7C234C5, %f59;
	abs.f32 	%f10, %f8;
	setp.ltu.f32 	%p10, %f10, 0f47CE4780;
	@%p10 bra 	$L__BB0_19;
	setp.eq.f32 	%p11, %f10, 0f7F800000;
	@%p11 bra 	$L__BB0_18;
	mov.b32 	%r21, %f8;
	shl.b32 	%r105, %r21, 8;
	or.b32  	%r22, %r105, -2147483648;
	mov.b64 	%rd81, 0;
	mov.b32 	%r194, 0;
$L__BB0_14:
	.pragma "nounroll";
	mul.wide.u32 	%rd35, %r194, 4;
	mov.u64 	%rd36, __cudart_i2opi_f;
	add.s64 	%rd37, %rd36, %rd35;
	ld.global.nc.u32 	%r106, [%rd37];
	mad.wide.u32 	%rd38, %r106, %r22, %rd81;
	shr.u64 	%rd81, %rd38, 32;
	add.s64 	%rd39, %rd1, %rd35;
	st.local.u32 	[%rd39], %rd38;
	add.s32 	%r194, %r194, 1;
	setp.ne.s32 	%p12, %r194, 6;
	@%p12 bra 	$L__BB0_14;
	shr.u32 	%r107, %r21, 23;
	st.local.u32 	[%rd1+24], %rd81;
	and.b32  	%r25, %r107, 31;
	and.b32  	%r108, %r107, 224;
	add.s32 	%r109, %r108, -128;
	shr.u32 	%r110, %r109, 5;
	mul.wide.u32 	%rd40, %r110, 4;
	sub.s64 	%rd13, %rd1, %rd40;
	ld.local.u32 	%r195, [%rd13+24];
	ld.local.u32 	%r196, [%rd13+20];
	setp.eq.s32 	%p13, %r25, 0;
	@%p13 bra 	$L__BB0_17;
	shf.l.wrap.b32 	%r195, %r196, %r195, %r25;
	ld.local.u32 	%r111, [%rd13+16];
	shf.l.wrap.b32 	%r196, %r111, %r196, %r25;
$L__BB0_17:
	shr.u32 	%r112, %r195, 30;
	shf.l.wrap.b32 	%r113, %r196, %r195, 2;
	shl.b32 	%r114, %r196, 2;
	shr.u32 	%r115, %r113, 31;
	add.s32 	%r116, %r115, %r112;
	neg.s32 	%r117, %r116;
	setp.lt.s32 	%p14, %r21, 0;
	selp.b32 	%r197, %r117, %r116, %p14;
	xor.b32  	%r118, %r113, %r21;
	shr.s32 	%r119, %r113, 31;
	xor.b32  	%r120, %r119, %r113;
	xor.b32  	%r121, %r119, %r114;
	cvt.u64.u32 	%rd41, %r120;
	shl.b64 	%rd42, %rd41, 32;
	cvt.u64.u32 	%rd43, %r121;
	or.b64  	%rd44, %rd42, %rd43;
	cvt.rn.f64.s64 	%fd3, %rd44;
	mul.f64 	%fd4, %fd3, 0d3BF921FB54442D19;
	cvt.rn.f32.f64 	%f60, %fd4;
	neg.f32 	%f61, %f60;
	setp.lt.s32 	%p15, %r118, 0;
	selp.f32 	%f150, %f61, %f60, %p15;
	bra.uni 	$L__BB0_19;
$L__BB0_18:
	mov.f32 	%f62, 0f00000000;
	mul.rn.f32 	%f150, %f8, %f62;
	mov.b32 	%r197, 0;
$L__BB0_19:
	mul.rn.f32 	%f63, %f150, %f150;
	and.b32  	%r123, %r197, 1;
	setp.eq.b32 	%p16, %r123, 1;
	selp.f32 	%f64, 0f3F800000, %f150, %p16;
	fma.rn.f32 	%f65, %f63, %f64, 0f00000000;
	fma.rn.f32 	%f66, %f63, 0f37CBAC00, 0fBAB607ED;
	selp.f32 	%f67, %f66, 0fB94D4153, %p16;
	selp.f32 	%f68, 0f3D2AAABB, 0f3C0885E4, %p16;
	fma.rn.f32 	%f69, %f67, %f63, %f68;
	selp.f32 	%f70, 0fBEFFFFFF, 0fBE2AAAA8, %p16;
	fma.rn.f32 	%f71, %f69, %f63, %f70;
	fma.rn.f32 	%f72, %f71, %f65, %f64;
	and.b32  	%r124, %r197, 2;
	setp.eq.s32 	%p17, %r124, 0;
	mov.f32 	%f73, 0f00000000;
	sub.f32 	%f74, %f73, %f72;
	selp.f32 	%f75, %f72, %f74, %p17;
	mul.f32 	%f76, %f8, 0fB99D4952;
	mul.f32 	%f77, %f8, %f76;
	fma.rn.f32 	%f78, %f8, 0f3F800347, %f77;
	fma.rn.f32 	%f14, %f75, 0f3F000000, %f78;
	mul.f32 	%f79, %f14, 0f3F22F983;
	cvt.rni.s32.f32 	%r201, %f79;
	cvt.rn.f32.s32 	%f80, %r201;
	fma.rn.f32 	%f81, %f80, 0fBFC90FDA, %f14;
	fma.rn.f32 	%f82, %f80, 0fB3A22168, %f81;
	fma.rn.f32 	%f151, %f80, 0fA7C234C5, %f82;
	abs.f32 	%f16, %f14;
	setp.ltu.f32 	%p18, %f16, 0f47CE4780;
	@%p18 bra 	$L__BB0_27;
	setp.eq.f32 	%p19, %f16, 0f7F800000;
	@%p19 bra 	$L__BB0_26;
	mov.b32 	%r35, %f14;
	shl.b32 	%r126, %r35, 8;
	or.b32  	%r36, %r126, -2147483648;
	mov.b64 	%rd82, 0;
	mov.b32 	%r198, 0;
$L__BB0_22:
	.pragma "nounroll";
	mul.wide.u32 	%rd46, %r198, 4;
	mov.u64 	%rd47, __cudart_i2opi_f;
	add.s64 	%rd48, %rd47, %rd46;
	ld.global.nc.u32 	%r127, [%rd48];
	mad.wide.u32 	%rd49, %r127, %r36, %rd82;
	shr.u64 	%rd82, %rd49, 32;
	add.s64 	%rd50, %rd1, %rd46;
	st.local.u32 	[%rd50], %rd49;
	add.s32 	%r198, %r198, 1;
	setp.ne.s32 	%p20, %r198, 6;
	@%p20 bra 	$L__BB0_22;
	shr.u32 	%r128, %r35, 23;
	st.local.u32 	[%rd1+24], %rd82;
	and.b32  	%r39, %r128, 31;
	and.b32  	%r129, %r128, 224;
	add.s32 	%r130, %r129, -128;
	shr.u32 	%r131, %r130, 5;
	mul.wide.u32 	%rd51, %r131, 4;
	sub.s64 	%rd16, %rd1, %rd51;
	ld.local.u32 	%r199, [%rd16+24];
	ld.local.u32 	%r200, [%rd16+20];
	setp.eq.s32 	%p21, %r39, 0;
	@%p21 bra 	$L__BB0_25;
	shf.l.wrap.b32 	%r199, %r200, %r199, %r39;
	ld.local.u32 	%r132, [%rd16+16];
	shf.l.wrap.b32 	%r200, %r132, %r200, %r39;
$L__BB0_25:
	shr.u32 	%r133, %r199, 30;
	shf.l.wrap.b32 	%r134, %r200, %r199, 2;
	shl.b32 	%r135, %r200, 2;
	shr.u32 	%r136, %r134, 31;
	add.s32 	%r137, %r136, %r133;
	neg.s32 	%r138, %r137;
	setp.lt.s32 	%p22, %r35, 0;
	selp.b32 	%r201, %r138, %r137, %p22;
	xor.b32  	%r139, %r134, %r35;
	shr.s32 	%r140, %r134, 31;
	xor.b32  	%r141, %r140, %r134;
	xor.b32  	%r142, %r140, %r135;
	cvt.u64.u32 	%rd52, %r141;
	shl.b64 	%rd53, %rd52, 32;
	cvt.u64.u32 	%rd54, %r142;
	or.b64  	%rd55, %rd53, %rd54;
	cvt.rn.f64.s64 	%fd5, %rd55;
	mul.f64 	%fd6, %fd5, 0d3BF921FB54442D19;
	cvt.rn.f32.f64 	%f83, %fd6;
	neg.f32 	%f84, %f83;
	setp.lt.s32 	%p23, %r139, 0;
	selp.f32 	%f151, %f84, %f83, %p23;
	bra.uni 	$L__BB0_27;
$L__BB0_26:
	mov.f32 	%f85, 0f00000000;
	mul.rn.f32 	%f151, %f14, %f85;
	mov.b32 	%r201, 0;
$L__BB0_27:
	mul.rn.f32 	%f86, %f151, %f151;
	and.b32  	%r144, %r201, 1;
	setp.eq.b32 	%p24, %r144, 1;
	selp.f32 	%f87, 0f3F800000, %f151, %p24;
	fma.rn.f32 	%f88, %f86, %f87, 0f00000000;
	fma.rn.f32 	%f89, %f86, 0f37CBAC00, 0fBAB607ED;
	selp.f32 	%f90, %f89, 0fB94D4153, %p24;
	selp.f32 	%f91, 0f3D2AAABB, 0f3C0885E4, %p24;
	fma.rn.f32 	%f92, %f90, %f86, %f91;
	selp.f32 	%f93, 0fBEFFFFFF, 0fBE2AAAA8, %p24;
	fma.rn.f32 	%f94, %f92, %f86, %f93;
	fma.rn.f32 	%f95, %f94, %f88, %f87;
	and.b32  	%r145, %r201, 2;
	setp.eq.s32 	%p25, %r145, 0;
	mov.f32 	%f96, 0f00000000;
	sub.f32 	%f97, %f96, %f95;
	selp.f32 	%f98, %f95, %f97, %p25;
	mul.f32 	%f99, %f14, 0fB99D4952;
	mul.f32 	%f100, %f14, %f99;
	fma.rn.f32 	%f101, %f14, 0f3F800347, %f100;
	fma.rn.f32 	%f20, %f98, 0f3F000000, %f101;
	mul.f32 	%f102, %f20, 0f3F22F983;
	cvt.rni.s32.f32 	%r205, %f102;
	cvt.rn.f32.s32 	%f103, %r205;
	fma.rn.f32 	%f104, %f103, 0fBFC90FDA, %f20;
	fma.rn.f32 	%f105, %f103, 0fB3A22168, %f104;
	fma.rn.f32 	%f152, %f103, 0fA7C234C5, %f105;
	abs.f32 	%f22, %f20;
	setp.ltu.f32 	%p26, %f22, 0f47CE4780;
	@%p26 bra 	$L__BB0_35;
	setp.eq.f32 	%p27, %f22, 0f7F800000;
	@%p27 bra 	$L__BB0_34;
	mov.b32 	%r49, %f20;
	shl.b32 	%r147, %r49, 8;
	or.b32  	%r50, %r147, -2147483648;
	mov.b64 	%rd83, 0;
	mov.b32 	%r202, 0;
$L__BB0_30:
	.pragma "nounroll";
	mul.wide.u32 	%rd57, %r202, 4;
	mov.u64 	%rd58, __cudart_i2opi_f;
	add.s64 	%rd59, %rd58, %rd57;
	ld.global.nc.u32 	%r148, [%rd59];
	mad.wide.u32 	%rd60, %r148, %r50, %rd83;
	shr.u64 	%rd83, %rd60, 32;
	add.s64 	%rd61, %rd1, %rd57;
	st.local.u32 	[%rd61], %rd60;
	add.s32 	%r202, %r202, 1;
	setp.ne.s32 	%p28, %r202, 6;
	@%p28 bra 	$L__BB0_30;
	shr.u32 	%r149, %r49, 23;
	st.local.u32 	[%rd1+24], %rd83;
	and.b32  	%r53, %r149, 31;
	and.b32  	%r150, %r149, 224;
	add.s32 	%r151, %r150, -128;
	shr.u32 	%r152, %r151, 5;
	mul.wide.u32 	%rd62, %r152, 4;
	sub.s64 	%rd19, %rd1, %rd62;
	ld.local.u32 	%r203, [%rd19+24];
	ld.local.u32 	%r204, [%rd19+20];
	setp.eq.s32 	%p29, %r53, 0;
	@%p29 bra 	$L__BB0_33;
	shf.l.wrap.b32 	%r203, %r204, %r203, %r53;
	ld.local.u32 	%r153, [%rd19+16];
	shf.l.wrap.b32 	%r204, %r153, %r204, %r53;
$L__BB0_33:
	shr.u32 	%r154, %r203, 30;
	shf.l.wrap.b32 	%r155, %r204, %r203, 2;
	shl.b32 	%r156, %r204, 2;
	shr.u32 	%r157, %r155, 31;
	add.s32 	%r158, %r157, %r154;
	neg.s32 	%r159, %r158;
	setp.lt.s32 	%p30, %r49, 0;
	selp.b32 	%r205, %r159, %r158, %p30;
	xor.b32  	%r160, %r155, %r49;
	shr.s32 	%r161, %r155, 31;
	xor.b32  	%r162, %r161, %r155;
	xor.b32  	%r163, %r161, %r156;
	cvt.u64.u32 	%rd63, %r162;
	shl.b64 	%rd64, %rd63, 32;
	cvt.u64.u32 	%rd65, %r163;
	or.b64  	%rd66, %rd64, %rd65;
	cvt.rn.f64.s64 	%fd7, %rd66;
	mul.f64 	%fd8, %fd7, 0d3BF921FB54442D19;
	cvt.rn.f32.f64 	%f106, %fd8;
	neg.f32 	%f107, %f106;
	setp.lt.s32 	%p31, %r160, 0;
	selp.f32 	%f152, %f107, %f106, %p31;
	bra.uni 	$L__BB0_35;
$L__BB0_34:
	mov.f32 	%f108, 0f00000000;
	mul.rn.f32 	%f152, %f20, %f108;
	mov.b32 	%r205, 0;
$L__BB0_35:
	mul.rn.f32 	%f109, %f152, %f152;
	and.b32  	%r165, %r205, 1;
	setp.eq.b32 	%p32, %r165, 1;
	selp.f32 	%f110, 0f3F800000, %f152, %p32;
	fma.rn.f32 	%f111, %f109, %f110, 0f00000000;
	fma.rn.f32 	%f112, %f109, 0f37CBAC00, 0fBAB607ED;
	selp.f32 	%f113, %f112, 0fB94D4153, %p32;
	selp.f32 	%f114, 0f3D2AAABB, 0f3C0885E4, %p32;
	fma.rn.f32 	%f115, %f113, %f109, %f114;
	selp.f32 	%f116, 0fBEFFFFFF, 0fBE2AAAA8, %p32;
	fma.rn.f32 	%f117, %f115, %f109, %f116;
	fma.rn.f32 	%f118, %f117, %f111, %f110;
	and.b32  	%r166, %r205, 2;
	setp.eq.s32 	%p33, %r166, 0;
	mov.f32 	%f119, 0f00000000;
	sub.f32 	%f120, %f119, %f118;
	selp.f32 	%f121, %f118, %f120, %p33;
	mul.f32 	%f122, %f20, 0fB99D4952;
	mul.f32 	%f123, %f20, %f122;
	fma.rn.f32 	%f124, %f20, 0f3F800347, %f123;
	fma.rn.f32 	%f26, %f121, 0f3F000000, %f124;
	mul.f32 	%f125, %f26, 0f3F22F983;
	cvt.rni.s32.f32 	%r209, %f125;
	cvt.rn.f32.s32 	%f126, %r209;
	fma.rn.f32 	%f127, %f126, 0fBFC90FDA, %f26;
	fma.rn.f32 	%f128, %f126, 0fB3A22168, %f127;
	fma.rn.f32 	%f153, %f126, 0fA7C234C5, %f128;
	abs.f32 	%f28, %f26;
	setp.ltu.f32 	%p34, %f28, 0f47CE4780;
	@%p34 bra 	$L__BB0_43;
	setp.eq.f32 	%p35, %f28, 0f7F800000;
	@%p35 bra 	$L__BB0_42;
	mov.b32 	%r63, %f26;
	shl.b32 	%r168, %r63, 8;
	or.b32  	%r64, %r168, -2147483648;
	mov.b64 	%rd84, 0;
	mov.b32 	%r206, 0;
$L__BB0_38:
	.pragma "nounroll";
	mul.wide.u32 	%rd68, %r206, 4;
	add.s64 	%rd70, %rd69, %rd68;
	ld.global.nc.u32 	%r169, [%rd70];
	mad.wide.u32 	%rd71, %r169, %r64, %rd84;
	shr.u64 	%rd84, %rd71, 32;
	add.s64 	%rd72, %rd1, %rd68;
	st.local.u32 	[%rd72], %rd71;
	add.s32 	%r206, %r206, 1;
	setp.ne.s32 	%p36, %r206, 6;
	@%p36 bra 	$L__BB0_38;
	shr.u32 	%r170, %r63, 23;
	st.local.u32 	[%rd1+24], %rd84;
	and.b32  	%r67, %r170, 31;
	and.b32  	%r171, %r170, 224;
	add.s32 	%r172, %r171, -128;
	shr.u32 	%r173, %r172, 5;
	mul.wide.u32 	%rd73, %r173, 4;
	sub.s64 	%rd22, %rd1, %rd73;
	ld.local.u32 	%r207, [%rd22+24];
	ld.local.u32 	%r208, [%rd22+20];
	setp.eq.s32 	%p37, %r67, 0;
	@%p37 bra 	$L__BB0_41;
	shf.l.wrap.b32 	%r207, %r208, %r207, %r67;
	ld.local.u32 	%r174, [%rd22+16];
	shf.l.wrap.b32 	%r208, %r174, %r208, %r67;
$L__BB0_41:
	shr.u32 	%r175, %r207, 30;
	shf.l.wrap.b32 	%r176, %r208, %r207, 2;
	shl.b32 	%r177, %r208, 2;
	shr.u32 	%r178, %r176, 31;
	add.s32 	%r179, %r178, %r175;
	neg.s32 	%r180, %r179;
	setp.lt.s32 	%p38, %r63, 0;
	selp.b32 	%r209, %r180, %r179, %p38;
	xor.b32  	%r181, %r176, %r63;
	shr.s32 	%r182, %r176, 31;
	xor.b32  	%r183, %r182, %r176;
	xor.b32  	%r184, %r182, %r177;
	cvt.u64.u32 	%rd74, %r183;
	shl.b64 	%rd75, %rd74, 32;
	cvt.u64.u32 	%rd76, %r184;
	or.b64  	%rd77, %rd75, %rd76;
	cvt.rn.f64.s64 	%fd9, %rd77;
	mul.f64 	%fd10, %fd9, 0d3BF921FB54442D19;
	cvt.rn.f32.f64 	%f129, %fd10;
	neg.f32 	%f130, %f129;
	setp.lt.s32 	%p39, %r181, 0;
	selp.f32 	%f153, %f130, %f129, %p39;
	bra.uni 	$L__BB0_43;
$L__BB0_42:
	mov.f32 	%f131, 0f00000000;
	mul.rn.f32 	%f153, %f26, %f131;
	mov.b32 	%r209, 0;
$L__BB0_43:
	mul.rn.f32 	%f132, %f153, %f153;
	and.b32  	%r186, %r209, 1;
	setp.eq.b32 	%p40, %r186, 1;
	selp.f32 	%f133, 0f3F800000, %f153, %p40;
	fma.rn.f32 	%f134, %f132, %f133, 0f00000000;
	fma.rn.f32 	%f135, %f132, 0f37CBAC00, 0fBAB607ED;
	selp.f32 	%f136, %f135, 0fB94D4153, %p40;
	selp.f32 	%f137, 0f3D2AAABB, 0f3C0885E4, %p40;
	fma.rn.f32 	%f138, %f136, %f132, %f137;
	selp.f32 	%f139, 0fBEFFFFFF, 0fBE2AAAA8, %p40;
	fma.rn.f32 	%f140, %f138, %f132, %f139;
	fma.rn.f32 	%f141, %f140, %f134, %f133;
	and.b32  	%r187, %r209, 2;
	setp.eq.s32 	%p41, %r187, 0;
	mov.f32 	%f142, 0f00000000;
	sub.f32 	%f143, %f142, %f141;
	selp.f32 	%f144, %f141, %f143, %p41;
	mul.f32 	%f145, %f26, 0fB99D4952;
	mul.f32 	%f146, %f26, %f145;
	fma.rn.f32 	%f147, %f26, 0f3F800347, %f146;
	fma.rn.f32 	%f148, %f144, 0f3F000000, %f147;
	add.s32 	%r189, %r189, 5;
	setp.ne.s32 	%p42, %r189, 100;
	@%p42 bra 	$L__BB0_3;
	st.global.f32 	[%rd3], %f148;
	add.s32 	%r188, %r188, %r3;
	setp.lt.s32 	%p43, %r188, %r78;
	@%p43 bra 	$L__BB0_2;
$L__BB0_45:
	ret;

}


// ===== COMPILED SASS (sm_100) =====

	.target	sm_100

	.elftype	@"ET_EXEC"


//--------------------- .note.nv.tkinfo           --------------------------
	.section	.note.nv.tkinfo,"",@"SHT_NOTE"
	.sectionflags	@"SHF_NOTE_NV_TKINFO"
	.tkinfo
        /*0018*/ 	.word	0x00000002
        /*0030*/ 	.string	""
        /*0030*/ 	.string	"ptxas"
        /*0030*/ 	.string	"Cuda compilation tools, release 13.0, V13.0.88"
        /*0030*/ 	.string	"Build cuda_13.0.r13.0/compiler.36424714_0"
        /*0030*/ 	.string	"-arch sm_100 -m 64 "



//--------------------- .note.nv.cuinfo           --------------------------
	.section	.note.nv.cuinfo,"",@"SHT_NOTE"
	.sectionflags	@"SHF_NOTE_NV_CUINFO"
        /*0018*/ 	.short	0x0002
        /*001a*/ 	.short	0x0064
        /*001c*/ 	.short	0x0082
	.zero		2


//--------------------- .nv.info                  --------------------------
	.section	.nv.info,"",@"SHT_CUDA_INFO"
	.align	4


	//----- nvinfo : EIATTR_REGCOUNT
	.align		4
        /*0000*/ 	.byte	0x04, 0x2f
        /*0002*/ 	.short	(.L_2 - .L_1)
	.align		4
.L_1:
        /*0004*/ 	.word	index@(_Z18computeHeavyKernelPfi)
        /*0008*/ 	.word	0x0000001e


	//----- nvinfo : EIATTR_FRAME_SIZE
	.align		4
.L_2:
        /*000c*/ 	.byte	0x04, 0x11
        /*000e*/ 	.short	(.L_4 - .L_3)
	.align		4
.L_3:
        /*0010*/ 	.word	index@(_Z18computeHeavyKernelPfi)
        /*0014*/ 	.word	0x00000000


	//----- nvinfo : EIATTR_MIN_STACK_SIZE
	.align		4
.L_4:
        /*0018*/ 	.byte	0x04, 0x12
        /*001a*/ 	.short	(.L_6 - .L_5)
	.align		4
.L_5:
        /*001c*/ 	.word	index@(_Z18computeHeavyKernelPfi)
        /*0020*/ 	.word	0x00000000
.L_6:


//--------------------- .nv.compat                --------------------------
	.section	.nv.compat,"",@"SHT_CUDA_COMPAT_INFO"
	.align	4
        /*0000*/ 	.byte	0x02, 0x09, 0x00, 0x00, 0x02, 0x02, 0x01, 0x00, 0x02, 0x05, 0x05, 0x00, 0x03, 0x07, 0x01, 0x01
        /*0010*/ 	.byte	0x02, 0x03, 0x00, 0x00, 0x02, 0x06, 0x01, 0x00, 0x04, 0x0b, 0x08, 0x00, 0x01, 0x00, 0x00, 0x00
        /*0020*/ 	.byte	0x00, 0x00, 0x00, 0x00


//--------------------- .nv.info._Z18computeHeavyKernelPfi --------------------------
	.section	.nv.info._Z18computeHeavyKernelPfi,"",@"SHT_CUDA_INFO"
	.sectionflags	@""
	.align	4


	//----- nvinfo : EIATTR_CUDA_API_VERSION
	.align		4
        /*0000*/ 	.byte	0x04, 0x37
        /*0002*/ 	.short	(.L_8 - .L_7)
.L_7:
        /*0004*/ 	.word	0x00000082


	//----- nvinfo : EIATTR_KPARAM_INFO
	.align		4
.L_8:
        /*0008*/ 	.byte	0x04, 0x17
        /*000a*/ 	.short	(.L_10 - .L_9)
.L_9:
        /*000c*/ 	.word	0x00000000
        /*0010*/ 	.short	0x0001
        /*0012*/ 	.short	0x0008
        /*0014*/ 	.byte	0x00, 0xf0, 0x11, 0x00


	//----- nvinfo : EIATTR_KPARAM_INFO
	.align		4
.L_10:
        /*0018*/ 	.byte	0x04, 0x17
        /*001a*/ 	.short	(.L_12 - .L_11)
.L_11:
        /*001c*/ 	.word	0x00000000
        /*0020*/ 	.short	0x0000
        /*0022*/ 	.short	0x0000
        /*0024*/ 	.byte	0x00, 0xf5, 0x21, 0x00


	//----- nvinfo : EIATTR_SPARSE_MMA_MASK
	.align		4
.L_12:
        /*0028*/ 	.byte	0x03, 0x50
        /*002a*/ 	.short	0x0000


	//----- nvinfo : EIATTR_MAXREG_COUNT
	.align		4
        /*002c*/ 	.byte	0x03, 0x1b
        /*002e*/ 	.short	0x00ff


	//----- nvinfo : EIATTR_MERCURY_ISA_VERSION
	.align		4
        /*0030*/ 	.byte	0x03, 0x5f
        /*0032*/ 	.short	0x0101


	//----- nvinfo : EIATTR_VRC_CTA_INIT_COUNT
	.align		4
        /*0034*/ 	.byte	0x02, 0x4a
	.zero		1
	.zero		1


	//----- nvinfo : EIATTR_EXIT_INSTR_OFFSETS
	.align		4
        /*0038*/ 	.byte	0x04, 0x1c
        /*003a*/ 	.short	(.L_14 - .L_13)


	//   ....[0]....
.L_13:
        /*003c*/ 	.word	0x00000070


	//   ....[1]....
        /*0040*/ 	.word	0x00002770


	//----- nvinfo : EIATTR_CRS_STACK_SIZE
	.align		4
.L_14:
        /*0044*/ 	.byte	0x04, 0x1e
        /*0046*/ 	.short	(.L_16 - .L_15)
.L_15:
        /*0048*/ 	.word	0x00000000


	//----- nvinfo : EIATTR_CBANK_PARAM_SIZE
	.align		4
.L_16:
        /*004c*/ 	.byte	0x03, 0x19
        /*004e*/ 	.short	0x000c


	//----- nvinfo : EIATTR_PARAM_CBANK
	.align		4
        /*0050*/ 	.byte	0x04, 0x0a
        /*0052*/ 	.short	(.L_18 - .L_17)
	.align		4
.L_17:
        /*0054*/ 	.word	index@(.nv.constant0._Z18computeHeavyKernelPfi)
        /*0058*/ 	.short	0x0380
        /*005a*/ 	.short	0x000c


	//----- nvinfo : EIATTR_SW_WAR
	.align		4
.L_18:
        /*005c*/ 	.byte	0x04, 0x36
        /*005e*/ 	.short	(.L_20 - .L_19)
.L_19:
        /*0060*/ 	.word	0x00000008
.L_20:


//--------------------- .nv.callgraph             --------------------------
	.section	.nv.callgraph,"",@"SHT_CUDA_CALLGRAPH"
	.align	4
	.sectionentsize	8
	.align		4
        /*0000*/ 	.word	0x00000000
	.align		4
        /*0004*/ 	.word	0xffffffff
	.align		4
        /*0008*/ 	.word	0x00000000
	.align		4
        /*000c*/ 	.word	0xfffffffe
	.align		4
        /*0010*/ 	.word	0x00000000
	.align		4
        /*0014*/ 	.word	0xfffffffd
	.align		4
        /*0018*/ 	.word	0x00000000
	.align		4
        /*001c*/ 	.word	0xfffffffc


//--------------------- .nv.constant4             --------------------------
	.section	.nv.constant4,"a",@progbits
	.align	8
	.align		8
.nv.constant4:
        /*0000*/ 	.dword	__cudart_i2opi_f


//--------------------- .text._Z18computeHeavyKernelPfi --------------------------
	.section	.text._Z18computeHeavyKernelPfi,"ax",@progbits
	.align	128
        .global         _Z18computeHeavyKernelPfi
        .type           _Z18computeHeavyKernelPfi,@function
        .size           _Z18computeHeavyKernelPfi,(.L_x_32 - _Z18computeHeavyKernelPfi)
        .other          _Z18computeHeavyKernelPfi,@"STO_CUDA_ENTRY STV_DEFAULT"
_Z18computeHeavyKernelPfi:
.text._Z18computeHeavyKernelPfi:
[----:B------:R-:W-:Y:S01]  /*0000*/  LDC R1, c[0x0][0x37c] ;  /* 0x0000df00ff017b82 */ /* 0x000fe20000000800 */
[----:B------:R-:W0:Y:S07]  /*0010*/  S2R R0, SR_TID.X ;  /* 0x0000000000007919 */ /* 0x000e2e0000002100 */
[----:B------:R-:W0:Y:S01]  /*0020*/  S2UR UR4, SR_CTAID.X ;  /* 0x00000000000479c3 */ /* 0x000e220000002500 */
[----:B------:R-:W1:Y:S07]  /*0030*/  LDCU UR5, c[0x0][0x388] ;  /* 0x00007100ff0577ac */ /* 0x000e6e0008000800 */
[----:B------:R-:W0:Y:S02]  /*0040*/  LDC R3, c[0x0][0x360] ;  /* 0x0000d800ff037b82 */ /* 0x000e240000000800 */
[----:B0-----:R-:W-:-:S05]  /*0050*/  IMAD R0, R3, UR4, R0 ;  /* 0x0000000403007c24 */ /* 0x001fca000f8e0200 */
[----:B-1----:R-:W-:-:S13]  /*0060*/  ISETP.GE.AND P0, PT, R0, UR5, PT ;  /* 0x0000000500007c0c */ /* 0x002fda000bf06270 */
[----:B------:R-:W-:Y:S05]  /*0070*/  @P0 EXIT ;  /* 0x000000000000094d */ /* 0x000fea0003800000 */
[----:B------:R-:W0:Y:S01]  /*0080*/  LDCU UR4, c[0x0][0x370] ;  /* 0x00006e00ff0477ac */ /* 0x000e220008000800 */
[----:B------:R-:W1:Y:S01]  /*0090*/  LDCU.64 UR6, c[0x0][0x358] ;  /* 0x00006b00ff0677ac */ /* 0x000e620008000a00 */
[----:B0-----:R-:W-:-:S07]  /*00a0*/  IMAD R3, R3, UR4, RZ ;  /* 0x0000000403037c24 */ /* 0x001fce000f8e02ff */
.L_x_30:
[----:B------:R-:W0:Y:S01]  /*00b0*/  LDC.64 R12, c[0x0][0x380] ;  /* 0x0000e000ff0c7b82 */ /* 0x000e220000000a00 */
[----:B------:R-:W2:Y:S01]  /*00c0*/  LDCU UR4, c[0x0][0x388] ;  /* 0x00007100ff0477ac */ /* 0x000ea20008000800 */
[----:B0-----:R-:W-:-:S05]  /*00d0*/  IMAD.WIDE R12, R0, 0x4, R12 ;  /* 0x00000004000c7825 */ /* 0x001fca00078e020c */
[----:B-1----:R0:W5:Y:S01]  /*00e0*/  LDG.E R15, desc[UR6][R12.64] ;  /* 0x000000060c0f7981 */ /* 0x002162000c1e1900 */
[----:B------:R-:W-:Y:S02]  /*00f0*/  IMAD.IADD R0, R3, 0x1, R0 ;  /* 0x0000000103007824 */ /* 0x000fe400078e0200 */
[----:B------:R-:W-:-:S03]  /*0100*/  IMAD.MOV.U32 R2, RZ, RZ, RZ ;  /* 0x000000ffff027224 */ /* 0x000fc600078e00ff */
[----:B--2---:R-:W-:-:S04]  /*0110*/  ISETP.GE.AND P0, PT, R0, UR4, PT ;  /* 0x0000000400007c0c */ /* 0x004fc8000bf06270 */
[----:B0-----:R-:W-:-:S09]  /*0120*/  P2R R19, PR, RZ, 0x1 ;  /* 0x00000001ff137803 */ /* 0x001fd20000000000 */
.L_x_29:
[C---:B-----5:R-:W-:Y:S01]  /*0130*/  FMUL R10, R15.reuse, 0.63661974668502807617 ;  /* 0x3f22f9830f0a7820 */ /* 0x060fe20000400000 */
[----:B------:R-:W-:Y:S01]  /*0140*/  FSETP.GE.AND P0, PT, |R15|, 105615, PT ;  /* 0x47ce47800f00780b */ /* 0x000fe20003f06200 */
[----:B------:R-:W-:Y:S02]  /*0150*/  BSSY.RECONVERGENT B0, `(.L_x_0) ;  /* 0x0000066000007945 */ /* 0x000fe40003800200 */
[----:B------:R-:W0:Y:S02]  /*0160*/  F2I.NTZ R20, R10 ;  /* 0x0000000a00147305 */ /* 0x000e240000203100 */
[----:B0-----:R-:W-:-:S05]  /*0170*/  I2FP.F32.S32 R14, R20 ;  /* 0x00000014000e7245 */ /* 0x001fca0000201400 */
[----:B------:R-:W-:-:S04]  /*0180*/  FFMA R11, R14, -1.5707962512969970703, R15 ;  /* 0xbfc90fda0e0b7823 */ /* 0x000fc8000000000f */
[----:B------:R-:W-:-:S04]  /*0190*/  FFMA R11, R14, -7.5497894158615963534e-08, R11 ;  /* 0xb3a221680e0b7823 */ /* 0x000fc8000000000b */
[----:B------:R-:W-:Y:S01]  /*01a0*/  FFMA R14, R14, -5.3903029534742383927e-15, R11 ;  /* 0xa7c234c50e0e7823 */ /* 0x000fe2000000000b */
[----:B------:R-:W-:Y:S06]  /*01b0*/  @!P0 BRA `(.L_x_1) ;  /* 0x00000004007c8947 */ /* 0x000fec0003800000 */
[----:B------:R-:W-:-:S13]  /*01c0*/  FSETP.NEU.AND P0, PT, |R15|, +INF , PT ;  /* 0x7f8000000f00780b */ /* 0x000fda0003f0d200 */
[----:B------:R-:W-:Y:S01]  /*01d0*/  @!P0 FMUL R14, RZ, R15 ;  /* 0x0000000fff0e8220 */ /* 0x000fe20000400000 */
[----:B------:R-:W-:Y:S01]  /*01e0*/  @!P0 IMAD.MOV.U32 R20, RZ, RZ, RZ ;  /* 0x000000ffff148224 */ /* 0x000fe200078e00ff */
[----:B------:R-:W-:Y:S06]  /*01f0*/  @!P0 BRA `(.L_x_1) ;  /* 0x00000004006c8947 */ /* 0x000fec0003800000 */
[----:B------:R-:W-:Y:S01]  /*0200*/  IMAD.SHL.U32 R11, R15, 0x100, RZ ;  /* 0x000001000f0b7824 */ /* 0x000fe200078e00ff */
[----:B------:R-:W0:Y:S01]  /*0210*/  LDCU.64 UR8, c[0x4][URZ] ;  /* 0x01000000ff0877ac */ /* 0x000e220008000a00 */
[----:B------:R-:W-:Y:S02]  /*0220*/  IMAD.MOV.U32 R10, RZ, RZ, RZ ;  /* 0x000000ffff0a7224 */ /* 0x000fe400078e00ff */
[----:B------:R-:W-:Y:S01]  /*0230*/  IMAD.MOV.U32 R14, RZ, RZ, RZ ;  /* 0x000000ffff0e7224 */ /* 0x000fe200078e00ff */
[----:B------:R-:W-:Y:S01]  /*0240*/  LOP3.LUT R23, R11, 0x80000000, RZ, 0xfc, !PT ;  /* 0x800000000b177812 */ /* 0x000fe200078efcff */
[----:B------:R-:W-:Y:S01]  /*0250*/  UMOV UR5, URZ ;  /* 0x000000ff00057c82 */ /* 0x000fe20008000000 */
[----:B------:R-:W-:-:S05]  /*0260*/  UMOV UR4, URZ ;  /* 0x000000ff00047c82 */ /* 0x000fca0008000000 */
.L_x_2:
[----:B0-----:R-:W-:Y:S01]  /*0270*/  MOV R20, UR8 ;  /* 0x0000000800147c02 */ /* 0x001fe20008000f00 */
[----:B------:R-:W-:-:S05]  /*0280*/  IMAD.U32 R21, RZ, RZ, UR9 ;  /* 0x00000009ff157e24 */ /* 0x000fca000f8e00ff */
[----:B------:R-:W2:Y:S01]  /*0290*/  LDG.E.CONSTANT R16, desc[UR6][R20.64] ;  /* 0x0000000614107981 */ /* 0x000ea2000c1e9900 */
[----:B------:R-:W-:Y:S01]  /*02a0*/  UIADD3 UR4, UPT, UPT, UR4, 0x1, URZ ;  /* 0x0000000104047890 */ /* 0x000fe2000fffe0ff */
[C---:B------:R-:W-:Y:S01]  /*02b0*/  ISETP.EQ.AND P0, PT, R14.reuse, RZ, PT ;  /* 0x000000ff0e00720c */ /* 0x040fe20003f02270 */
[----:B------:R-:W-:Y:S01]  /*02c0*/  UIADD3 UR8, UP1, UPT, UR8, 0x4, URZ ;  /* 0x0000000408087890 */ /* 0x000fe2000ff3e0ff */
[C---:B------:R-:W-:Y:S01]  /*02d0*/  ISETP.EQ.AND P1, PT, R14.reuse, 0x4, PT ;  /* 0x000000040e00780c */ /* 0x040fe20003f22270 */
[----:B------:R-:W-:Y:S01]  /*02e0*/  UISETP.NE.AND UP0, UPT, UR4, 0x6, UPT ;  /* 0x000000060400788c */ /* 0x000fe2000bf05270 */
[C---:B------:R-:W-:Y:S01]  /*02f0*/  ISETP.EQ.AND P3, PT, R14.reuse, 0xc, PT ;  /* 0x0000000c0e00780c */ /* 0x040fe20003f62270 */
[----:B------:R-:W-:Y:S01]  /*0300*/  UIADD3.X UR9, UPT, UPT, URZ, UR9, URZ, UP1, !UPT ;  /* 0x00000009ff097290 */ /* 0x000fe20008ffe4ff */
[C---:B------:R-:W-:Y:S02]  /*0310*/  ISETP.EQ.AND P4, PT, R14.reuse, 0x10, PT ;  /* 0x000000100e00780c */ /* 0x040fe40003f82270 */
[----:B------:R-:W-:Y:S01]  /*0320*/  ISETP.EQ.AND P5, PT, R14, 0x14, PT ;  /* 0x000000140e00780c */ /* 0x000fe20003fa2270 */
[----:B--2---:R-:W-:-:S03]  /*0330*/  IMAD.WIDE.U32 R16, R16, R23, RZ ;  /* 0x0000001710107225 */ /* 0x004fc600078e00ff */
[----:B------:R-:W-:-:S04]  /*0340*/  IADD3 R11, P2, PT, R16, R10, RZ ;  /* 0x0000000a100b7210 */ /* 0x000fc80007f5e0ff */
[----:B------:R-:W-:Y:S01]  /*0350*/  IADD3.X R10, PT, PT, R17, UR5, RZ, P2, !PT ;  /* 0x00000005110a7c10 */ /* 0x000fe200097fe4ff */
[--C-:B------:R-:W-:Y:S01]  /*0360*/  @P0 IMAD.MOV.U32 R4, RZ, RZ, R11.reuse ;  /* 0x000000ffff040224 */ /* 0x100fe200078e000b */
[C---:B------:R-:W-:Y:S01]  /*0370*/  ISETP.EQ.AND P2, PT, R14.reuse, 0x8, PT ;  /* 0x000000080e00780c */ /* 0x040fe20003f42270 */
[--C-:B------:R-:W-:Y:S02]  /*0380*/  @P1 IMAD.MOV.U32 R5, RZ, RZ, R11.reuse ;  /* 0x000000ffff051224 */ /* 0x100fe400078e000b */
[----:B------:R-:W-:Y:S01]  /*0390*/  @P5 MOV R9, R11 ;  /* 0x0000000b00095202 */ /* 0x000fe20000000f00 */
[--C-:B------:R-:W-:Y:S02]  /*03a0*/  @P3 IMAD.MOV.U32 R7, RZ, RZ, R11.reuse ;  /* 0x000000ffff073224 */ /* 0x100fe400078e000b */
[----:B------:R-:W-:Y:S02]  /*03b0*/  @P4 IMAD.MOV.U32 R8, RZ, RZ, R11 ;  /* 0x000000ffff084224 */ /* 0x000fe400078e000b */
[----:B------:R-:W-:-:S05]  /*03c0*/  VIADD R14, R14, 0x4 ;  /* 0x000000040e0e7836 */ /* 0x000fca0000000000 */
[----:B------:R-:W-:Y:S01]  /*03d0*/  @P2 IMAD.MOV.U32 R6, RZ, RZ, R11 ;  /* 0x000000ffff062224 */ /* 0x000fe200078e000b */
[----:B------:R-:W-:Y:S06]  /*03e0*/  BRA.U UP0, `(.L_x_2) ;  /* 0xfffffffd00a07547 */ /* 0x000fec000b83ffff */
[----:B------:R-:W-:Y:S01]  /*03f0*/  SHF.R.U32.HI R11, RZ, 0x17, R15 ;  /* 0x00000017ff0b7819 */ /* 0x000fe2000001160f */
[----:B------:R-:W-:Y:S03]  /*0400*/  BSSY.RECONVERGENT B1, `(.L_x_3) ;  /* 0x0000028000017945 */ /* 0x000fe60003800200 */
[C---:B------:R-:W-:Y:S02]  /*0410*/  LOP3.LUT R14, R11.reuse, 0xe0, RZ, 0xc0, !PT ;  /* 0x000000e00b0e7812 */ /* 0x040fe400078ec0ff */
[----:B------:R-:W-:-:S03]  /*0420*/  LOP3.LUT P6, RZ, R11, 0x1f, RZ, 0xc0, !PT ;  /* 0x0000001f0bff7812 */ /* 0x000fc600078cc0ff */
[----:B------:R-:W-:-:S05]  /*0430*/  VIADD R14, R14, 0xffffff80 ;  /* 0xffffff800e0e7836 */ /* 0x000fca0000000000 */
[----:B------:R-:W-:-:S05]  /*0440*/  SHF.R.U32.HI R14, RZ, 0x5, R14 ;  /* 0x00000005ff0e7819 */ /* 0x000fca000001160e */
[----:B------:R-:W-:-:S05]  /*0450*/  IMAD.U32 R18, R14, -0x4, RZ ;  /* 0xfffffffc0e127824 */ /* 0x000fca00078e00ff */
[C---:B------:R-:W-:Y:S02]  /*0460*/  ISETP.EQ.AND P3, PT, R18.reuse, -0x18, PT ;  /* 0xffffffe81200780c */ /* 0x040fe40003f62270 */
[C---:B------:R-:W-:Y:S02]  /*0470*/  ISETP.EQ.AND P4, PT, R18.reuse, -0x14, PT ;  /* 0xffffffec1200780c */ /* 0x040fe40003f82270 */
[C---:B------:R-:W-:Y:S02]  /*0480*/  ISETP.EQ.AND P0, PT, R18.reuse, -0x10, PT ;  /* 0xfffffff01200780c */ /* 0x040fe40003f02270 */
[C---:B------:R-:W-:Y:S02]  /*0490*/  ISETP.EQ.AND P1, PT, R18.reuse, -0xc, PT ;  /* 0xfffffff41200780c */ /* 0x040fe40003f22270 */
[C---:B------:R-:W-:Y:S02]  /*04a0*/  ISETP.EQ.AND P2, PT, R18.reuse, -0x8, PT ;  /* 0xfffffff81200780c */ /* 0x040fe40003f42270 */
[----:B------:R-:W-:-:S03]  /*04b0*/  ISETP.EQ.AND P5, PT, R18, 0x4, PT ;  /* 0x000000041200780c */ /* 0x000fc60003fa2270 */
[--C-:B------:R-:W-:Y:S01]  /*04c0*/  @P3 IMAD.MOV.U32 R14, RZ, RZ, R4.reuse ;  /* 0x000000ffff0e3224 */ /* 0x100fe200078e0004 */
[C---:B------:R-:W-:Y:S01]  /*04d0*/  ISETP.EQ.AND P3, PT, R18.reuse, -0x4, PT ;  /* 0xfffffffc1200780c */ /* 0x040fe20003f62270 */
[----:B------:R-:W-:Y:S02]  /*04e0*/  @P4 IMAD.MOV.U32 R16, RZ, RZ, R4 ;  /* 0x000000ffff104224 */ /* 0x000fe400078e0004 */
[----:B------:R-:W-:Y:S01]  /*04f0*/  @P4 IMAD.MOV.U32 R14, RZ, RZ, R5 ;  /* 0x000000ffff0e4224 */ /* 0x000fe200078e0005 */
[----:B------:R-:W-:Y:S01]  /*0500*/  ISETP.EQ.AND P4, PT, R18, RZ, PT ;  /* 0x000000ff1200720c */ /* 0x000fe20003f82270 */
[--C-:B------:R-:W-:Y:S01]  /*0510*/  @P0 IMAD.MOV.U32 R14, RZ, RZ, R6.reuse ;  /* 0x000000ffff0e0224 */ /* 0x100fe200078e0006 */
[----:B------:R-:W-:Y:S01]  /*0520*/  @P0 MOV R16, R5 ;  /* 0x0000000500100202 */ /* 0x000fe20000000f00 */
[----:B------:R-:W-:Y:S02]  /*0530*/  @P1 IMAD.MOV.U32 R16, RZ, RZ, R6 ;  /* 0x000000ffff101224 */ /* 0x000fe400078e0006 */
[----:B------:R-:W-:-:S02]  /*0540*/  @P1 IMAD.MOV.U32 R14, RZ, RZ, R7 ;  /* 0x000000ffff0e1224 */ /* 0x000fc400078e0007 */
[----:B------:R-:W-:Y:S02]  /*0550*/  @P2 IMAD.MOV.U32 R16, RZ, RZ, R7 ;  /* 0x000000ffff102224 */ /* 0x000fe400078e0007 */
[--C-:B------:R-:W-:Y:S01]  /*0560*/  @P2 IMAD.MOV.U32 R14, RZ, RZ, R8.reuse ;  /* 0x000000ffff0e2224 */ /* 0x100fe200078e0008 */
[----:B------:R-:W-:Y:S01]  /*0570*/  @P3 MOV R14, R9 ;  /* 0x00000009000e3202 */ /* 0x000fe20000000f00 */
[----:B------:R-:W-:Y:S02]  /*0580*/  @P3 IMAD.MOV.U32 R16, RZ, RZ, R8 ;  /* 0x000000ffff103224 */ /* 0x000fe400078e0008 */
[----:B------:R-:W-:Y:S02]  /*0590*/  @P4 IMAD.MOV.U32 R16, RZ, RZ, R9 ;  /* 0x000000ffff104224 */ /* 0x000fe400078e0009 */
[--C-:B------:R-:W-:Y:S02]  /*05a0*/  @P4 IMAD.MOV.U32 R14, RZ, RZ, R10.reuse ;  /* 0x000000ffff0e4224 */ /* 0x100fe400078e000a */
[----:B------:R-:W-:Y:S01]  /*05b0*/  @P5 IMAD.MOV.U32 R16, RZ, RZ, R10 ;  /* 0x000000ffff105224 */ /* 0x000fe200078e000a */
[----:B------:R-:W-:Y:S06]  /*05c0*/  @!P6 BRA `(.L_x_4) ;  /* 0x00000000002ce947 */ /* 0x000fec0003800000 */
[----:B------:R-:W-:Y:S01]  /*05d0*/  @P0 IMAD.MOV.U32 R17, RZ, RZ, R4 ;  /* 0x000000ffff110224 */ /* 0x000fe200078e0004 */
[----:B------:R-:W-:Y:S01]  /*05e0*/  ISETP.EQ.AND P0, PT, R18, 0x8, PT ;  /* 0x000000081200780c */ /* 0x000fe20003f02270 */
[----:B------:R-:W-:Y:S01]  /*05f0*/  @P1 IMAD.MOV.U32 R17, RZ, RZ, R5 ;  /* 0x000000ffff111224 */ /* 0x000fe200078e0005 */
[----:B------:R-:W-:Y:S01]  /*0600*/  LOP3.LUT R11, R11, 0x1f, RZ, 0xc0, !PT ;  /* 0x0000001f0b0b7812 */ /* 0x000fe200078ec0ff */
[----:B------:R-:W-:Y:S01]  /*0610*/  @P2 IMAD.MOV.U32 R17, RZ, RZ, R6 ;  /* 0x000000ffff112224 */ /* 0x000fe200078e0006 */
[----:B------:R-:W-:Y:S01]  /*0620*/  @P3 MOV R17, R7 ;  /* 0x0000000700113202 */ /* 0x000fe20000000f00 */
[----:B------:R-:W-:Y:S01]  /*0630*/  @P4 IMAD.MOV.U32 R17, RZ, RZ, R8 ;  /* 0x000000ffff114224 */ /* 0x000fe200078e0008 */
[----:B------:R-:W-:Y:S01]  /*0640*/  SHF.L.W.U32.HI R14, R16, R11, R14 ;  /* 0x0000000b100e7219 */ /* 0x000fe20000010e0e */
[----:B------:R-:W-:-:S06]  /*0650*/  @P5 IMAD.MOV.U32 R17, RZ, RZ, R9 ;  /* 0x000000ffff115224 */ /* 0x000fcc00078e0009 */
[----:B------:R-:W-:-:S05]  /*0660*/  @P0 IMAD.MOV.U32 R17, RZ, RZ, R10 ;  /* 0x000000ffff110224 */ /* 0x000fca00078e000a */
[----:B------:R-:W-:-:S07]  /*0670*/  SHF.L.W.U32.HI R16, R17, R11, R16 ;  /* 0x0000000b11107219 */ /* 0x000fce0000010e10 */
.L_x_4:
[----:B------:R-:W-:Y:S05]  /*0680*/  BSYNC.RECONVERGENT B1 ;  /* 0x0000000000017941 */ /* 0x000fea0003800200 */
.L_x_3:
[C---:B------:R-:W-:Y:S01]  /*0690*/  SHF.L.W.U32.HI R20, R16.reuse, 0x2, R14 ;  /* 0x0000000210147819 */ /* 0x040fe20000010e0e */
[----:B------:R-:W-:Y:S01]  /*06a0*/  IMAD.SHL.U32 R10, R16, 0x4, RZ ;  /* 0x00000004100a7824 */ /* 0x000fe200078e00ff */
[----:B------:R-:W-:Y:S01]  /*06b0*/  UMOV UR4, 0x54442d19 ;  /* 0x54442d1900047882 */ /* 0x000fe20000000000 */
[----:B------:R-:W-:Y:S01]  /*06c0*/  UMOV UR5, 0x3bf921fb ;  /* 0x3bf921fb00057882 */ /* 0x000fe20000000000 */
[----:B------:R-:W-:Y:S02]  /*06d0*/  SHF.R.S32.HI R11, RZ, 0x1f, R20 ;  /* 0x0000001fff0b7819 */ /* 0x000fe40000011414 */
[----:B------:R-:W-:Y:S02]  /*06e0*/  ISETP.GE.AND P0, PT, R15, RZ, PT ;  /* 0x000000ff0f00720c */ /* 0x000fe40003f06270 */
[C---:B------:R-:W-:Y:S02]  /*06f0*/  LOP3.LUT R10, R11.reuse, R10, RZ, 0x3c, !PT ;  /* 0x0000000a0b0a7212 */ /* 0x040fe400078e3cff */
[----:B------:R-:W-:-:S02]  /*0700*/  LOP3.LUT R11, R11, R20, RZ, 0x3c, !PT ;  /* 0x000000140b0b7212 */ /* 0x000fc400078e3cff */
[----:B------:R-:W-:Y:S02]  /*0710*/  SHF.R.U32.HI R14, RZ, 0x1e, R14 ;  /* 0x0000001eff0e7819 */ /* 0x000fe4000001160e */
[C---:B------:R-:W-:Y:S02]  /*0720*/  LOP3.LUT R18, R20.reuse, R15, RZ, 0x3c, !PT ;  /* 0x0000000f14127212 */ /* 0x040fe400078e3cff */
[----:B------:R-:W0:Y:S01]  /*0730*/  I2F.F64.S64 R10, R10 ;  /* 0x0000000a000a7312 */ /* 0x000e220000301c00 */
[----:B------:R-:W-:Y:S02]  /*0740*/  LEA.HI R20, R20, R14, RZ, 0x1 ;  /* 0x0000000e14147211 */ /* 0x000fe400078f08ff */
[----:B------:R-:W-:-:S03]  /*0750*/  ISETP.GE.AND P1, PT, R18, RZ, PT ;  /* 0x000000ff1200720c */ /* 0x000fc60003f26270 */
[----:B------:R-:W-:-:S04]  /*0760*/  IMAD.MOV R14, RZ, RZ, -R20 ;  /* 0x000000ffff0e7224 */ /* 0x000fc800078e0a14 */
[----:B------:R-:W-:Y:S01]  /*0770*/  @!P0 IMAD.MOV.U32 R20, RZ, RZ, R14 ;  /* 0x000000ffff148224 */ /* 0x000fe200078e000e */
[----:B0-----:R-:W-:-:S10]  /*0780*/  DMUL R16, R10, UR4 ;  /* 0x000000040a107c28 */ /* 0x001fd40008000000 */
[----:B------:R-:W0:Y:S02]  /*0790*/  F2F.F32.F64 R16, R16 ;  /* 0x0000001000107310 */ /* 0x000e240000301000 */
[----:B0-----:R-:W-:-:S07]  /*07a0*/  FSEL R14, -R16, R16, !P1 ;  /* 0x00000010100e7208 */ /* 0x001fce0004800100 */
.L_x_1:
[----:B------:R-:W-:Y:S05]  /*07b0*/  BSYNC.RECONVERGENT B0 ;  /* 0x0000000000007941 */ /* 0x000fea0003800200 */
.L_x_0:
[----:B------:R-:W-:Y:S01]  /*07c0*/  MOV R10, 0x37cbac00 ;  /* 0x37cbac00000a7802 */ /* 0x000fe20000000f00 */
[----:B------:R-:W-:Y:S01]  /*07d0*/  FMUL R17, R14, R14 ;  /* 0x0000000e0e117220 */ /* 0x000fe20000400000 */
[C---:B------:R-:W-:Y:S01]  /*07e0*/  LOP3.LUT R11, R20.reuse, 0x1, RZ, 0xc0, !PT ;  /* 0x00000001140b7812 */ /* 0x040fe200078ec0ff */
[----:B------:R-:W-:Y:S01]  /*07f0*/  IMAD.MOV.U32 R18, RZ, RZ, 0x3effffff ;  /* 0x3effffffff127424 */ /* 0x000fe200078e00ff */
[----:B------:R-:W-:Y:S01]  /*0800*/  LOP3.LUT P1, RZ, R20, 0x2, RZ, 0xc0, !PT ;  /* 0x0000000214ff7812 */ /* 0x000fe2000782c0ff */
[----:B------:R-:W-:Y:S01]  /*0810*/  FFMA R16, R17, R10, -0.0013887860113754868507 ;  /* 0xbab607ed11107423 */ /* 0x000fe2000000000a */
[----:B------:R-:W-:Y:S01]  /*0820*/  ISETP.NE.U32.AND P0, PT, R11, 0x1, PT ;  /* 0x000000010b00780c */ /* 0x000fe20003f05070 */
[----:B------:R-:W-:Y:S02]  /*0830*/  IMAD.MOV.U32 R11, RZ, RZ, 0x3d2aaabb ;  /* 0x3d2aaabbff0b7424 */ /* 0x000fe400078e00ff */
[----:B------:R-:W-:Y:S01]  /*0840*/  FMUL R20, R15, -0.00030000001424923539162 ;  /* 0xb99d49520f147820 */ /* 0x000fe20000400000 */
[----:B------:R-:W-:Y:S01]  /*0850*/  BSSY.RECONVERGENT B0, `(.L_x_5) ;  /* 0x0000071000007945 */ /* 0x000fe20003800200 */
[----:B------:R-:W-:-:S02]  /*0860*/  FSEL R16, R16, -0.00019574658654164522886, !P0 ;  /* 0xb94d415310107808 */ /* 0x000fc40004000000 */
[----:B------:R-:W-:Y:S01]  /*0870*/  FSEL R22, R11, 0.0083327032625675201416, !P0 ;  /* 0x3c0885e40b167808 */ /* 0x000fe20004000000 */
[----:B------:R-:W-:Y:S01]  /*0880*/  FMUL R20, R20, R15 ;  /* 0x0000000f14147220 */ /* 0x000fe20000400000 */
[----:B------:R-:W-:Y:S02]  /*0890*/  FSEL R21, -R18, -0.16666662693023681641, !P0 ;  /* 0xbe2aaaa812157808 */ /* 0x000fe40004000100 */
[----:B------:R-:W-:Y:S01]  /*08a0*/  FSEL R14, R14, 1, P0 ;  /* 0x3f8000000e0e7808 */ /* 0x000fe20000000000 */
[----:B------:R-:W-:Y:S01]  /*08b0*/  FFMA R16, R17, R16, R22 ;  /* 0x0000001011107223 */ /* 0x000fe20000000016 */
[----:B------:R-:W-:-:S03]  /*08c0*/  FFMA R15, R15, 1.0001000165939331055, R20 ;  /* 0x3f8003470f0f7823 */ /* 0x000fc60000000014 */
[C---:B------:R-:W-:Y:S01]  /*08d0*/  FFMA R16, R17.reuse, R16, R21 ;  /* 0x0000001011107223 */ /* 0x040fe20000000015 */
[----:B------:R-:W-:-:S04]  /*08e0*/  FFMA R17, R17, R14, RZ ;  /* 0x0000000e11117223 */ /* 0x000fc800000000ff */
[----:B------:R-:W-:-:S04]  /*08f0*/  FFMA R14, R17, R16, R14 ;  /* 0x00000010110e7223 */ /* 0x000fc8000000000e */
[----:B------:R-:W-:-:S04]  /*0900*/  @P1 FADD R14, RZ, -R14 ;  /* 0x8000000eff0e1221 */ /* 0x000fc80000000000 */
[----:B------:R-:W-:-:S04]  /*0910*/  FFMA R22, R14, 0.5, R15 ;  /* 0x3f0000000e167823 */ /* 0x000fc8000000000f */
[C---:B------:R-:W-:Y:S01]  /*0920*/  FMUL R14, R22.reuse, 0.63661974668502807617 ;  /* 0x3f22f983160e7820 */ /* 0x040fe20000400000 */
[----:B------:R-:W-:-:S03]  /*0930*/  FSETP.GE.AND P0, PT, |R22|, 105615, PT ;  /* 0x47ce47801600780b */ /* 0x000fc60003f06200 */
[----:B------:R-:W0:Y:S02]  /*0940*/  F2I.NTZ R21, R14 ;  /* 0x0000000e00157305 */ /* 0x000e240000203100 */
[----:B0-----:R-:W-:-:S05]  /*0950*/  I2FP.F32.S32 R15, R21 ;  /* 0x00000015000f7245 */ /* 0x001fca0000201400 */
[----:B------:R-:W-:-:S04]  /*0960*/  FFMA R16, R15, -1.5707962512969970703, R22 ;  /* 0xbfc90fda0f107823 */ /* 0x000fc80000000016 */
[----:B------:R-:W-:-:S04]  /*0970*/  FFMA R16, R15, -7.5497894158615963534e-08, R16 ;  /* 0xb3a221680f107823 */ /* 0x000fc80000000010 */
[----:B------:R-:W-:Y:S01]  /*0980*/  FFMA R15, R15, -5.3903029534742383927e-15, R16 ;  /* 0xa7c234c50f0f7823 */ /* 0x000fe20000000010 */
[----:B------:R-:W-:Y:S06]  /*0990*/  @!P0 BRA `(.L_x_6) ;  /* 0x0000000400708947 */ /* 0x000fec0003800000 */
[----:B------:R-:W-:-:S13]  /*09a0*/  FSETP.NEU.AND P0, PT, |R22|, +INF , PT ;  /* 0x7f8000001600780b */ /* 0x000fda0003f0d200 */
[----:B------:R-:W-:Y:S05]  /*09b0*/  @!P0 BRA `(.L_x_7) ;  /* 0x0000000400608947 */ /* 0x000fea0003800000 */
[----:B------:R-:W0:Y:S01]  /*09c0*/  LDC.64 R14, c[0x4][RZ] ;  /* 0x01000000ff0e7b82 */ /* 0x000e220000000a00 */
[----:B------:R-:W-:Y:S01]  /*09d0*/  IMAD.SHL.U32 R16, R22, 0x100, RZ ;  /* 0x0000010016107824 */ /* 0x000fe200078e00ff */
[----:B------:R-:W-:Y:S01]  /*09e0*/  UMOV UR4, URZ ;  /* 0x000000ff00047c82 */ /* 0x000fe20008000000 */
[----:B------:R-:W-:Y:S02]  /*09f0*/  IMAD.MOV.U32 R23, RZ, RZ, RZ ;  /* 0x000000ffff177224 */ /* 0x000fe400078e00ff */
[----:B------:R-:W-:Y:S01]  /*0a00*/  IMAD.MOV.U32 R25, RZ, RZ, RZ ;  /* 0x000000ffff197224 */ /* 0x000fe200078e00ff */
[----:B------:R-:W-:-:S07]  /*0a10*/  LOP3.LUT R27, R16, 0x80000000, RZ, 0xfc, !PT ;  /* 0x80000000101b7812 */ /* 0x000fce00078efcff */
.L_x_8:
[----:B0-----:R-:W-:-:S05]  /*0a20*/  IMAD.WIDE.U32 R20, R25, 0x4, R14 ;  /* 0x0000000419147825 */ /* 0x001fca00078e000e */
[----:B------:R-:W2:Y:S01]  /*0a30*/  LDG.E.CONSTANT R16, desc[UR6][R20.64] ;  /* 0x0000000614107981 */ /* 0x000ea2000c1e9900 */
[C---:B------:R-:W-:Y:S01]  /*0a40*/  IMAD.SHL.U32 R24, R25.reuse, 0x4, RZ ;  /* 0x0000000419187824 */ /* 0x040fe200078e00ff */
[----:B------:R-:W-:-:S04]  /*0a50*/  IADD3 R25, PT, PT, R25, 0x1, RZ ;  /* 0x0000000119197810 */ /* 0x000fc80007ffe0ff */
[C---:B------:R-:W-:Y:S02]  /*0a60*/  ISETP.EQ.AND P5, PT, R24.reuse, RZ, PT ;  /* 0x000000ff1800720c */ /* 0x040fe40003fa2270 */
[C---:B------:R-:W-:Y:S02]  /*0a70*/  ISETP.EQ.AND P4, PT, R24.reuse, 0x4, PT ;  /* 0x000000041800780c */ /* 0x040fe40003f82270 */
[C---:B------:R-:W-:Y:S02]  /*0a80*/  ISETP.EQ.AND P3, PT, R24.reuse, 0x8, PT ;  /* 0x000000081800780c */ /* 0x040fe40003f62270 */
[C---:B------:R-:W-:Y:S02]  /*0a90*/  ISETP.EQ.AND P2, PT, R24.reuse, 0xc, PT ;  /* 0x0000000c1800780c */ /* 0x040fe40003f42270 */
[----:B------:R-:W-:Y:S01]  /*0aa0*/  ISETP.EQ.AND P1, PT, R24, 0x10, PT ;  /* 0x000000101800780c */ /* 0x000fe20003f22270 */
[----:B--2---:R-:W-:-:S03]  /*0ab0*/  IMAD.WIDE.U32 R16, R16, R27, RZ ;  /* 0x0000001b10107225 */ /* 0x004fc600078e00ff */
[----:B------:R-:W-:-:S04]  /*0ac0*/  IADD3 R16, P0, PT, R16, R23, RZ ;  /* 0x0000001710107210 */ /* 0x000fc80007f1e0ff */
[----:B------:R-:W-:Y:S01]  /*0ad0*/  IADD3.X R23, PT, PT, R17, UR4, RZ, P0, !PT ;  /* 0x0000000411177c10 */ /* 0x000fe200087fe4ff */
[--C-:B------:R-:W-:Y:S01]  /*0ae0*/  @P5 IMAD.MOV.U32 R4, RZ, RZ, R16.reuse ;  /* 0x000000ffff045224 */ /* 0x100fe200078e0010 */
[----:B------:R-:W-:Y:S01]  /*0af0*/  ISETP.NE.AND P5, PT, R25, 0x6, PT ;  /* 0x000000061900780c */ /* 0x000fe20003fa5270 */
[--C-:B------:R-:W-:Y:S01]  /*0b00*/  @P4 IMAD.MOV.U32 R5, RZ, RZ, R16.reuse ;  /* 0x000000ffff054224 */ /* 0x100fe200078e0010 */
[----:B------:R-:W-:Y:S01]  /*0b10*/  ISETP.EQ.AND P0, PT, R24, 0x14, PT ;  /* 0x000000141800780c */ /* 0x000fe20003f02270 */
[--C-:B------:R-:W-:Y:S02]  /*0b20*/  @P3 IMAD.MOV.U32 R6, RZ, RZ, R16.reuse ;  /* 0x000000ffff063224 */ /* 0x100fe400078e0010 */
[--C-:B------:R-:W-:Y:S02]  /*0b30*/  @P2 IMAD.MOV.U32 R7, RZ, RZ, R16.reuse ;  /* 0x000000ffff072224 */ /* 0x100fe400078e0010 */
[----:B------:R-:W-:-:S08]  /*0b40*/  @P1 IMAD.MOV.U32 R8, RZ, RZ, R16 ;  /* 0x000000ffff081224 */ /* 0x000fd000078e0010 */
[----:B------:R-:W-:Y:S01]  /*0b50*/  @P0 IMAD.MOV.U32 R9, RZ, RZ, R16 ;  /* 0x000000ffff090224 */ /* 0x000fe200078e0010 */
[----:B------:R-:W-:Y:S06]  /*0b60*/  @P5 BRA `(.L_x_8) ;  /* 0xfffffffc00ac5947 */ /* 0x000fec000383ffff */
[----:B------:R-:W-:Y:S01]  /*0b70*/  SHF.R.U32.HI R14, RZ, 0x17, R22 ;  /* 0x00000017ff0e7819 */ /* 0x000fe20000011616 */
[----:B------:R-:W-:Y:S03]  /*0b80*/  BSSY.RECONVERGENT B1, `(.L_x_9) ;  /* 0x0000028000017945 */ /* 0x000fe60003800200 */
[C---:B------:R-:W-:Y:S02]  /*0b90*/  LOP3.LUT R15, R14.reuse, 0xe0, RZ, 0xc0, !PT ;  /* 0x000000e00e0f7812 */ /* 0x040fe400078ec0ff */
[----:B------:R-:W-:Y:S02]  /*0ba0*/  LOP3.LUT P6, RZ, R14, 0x1f, RZ, 0xc0, !PT ;  /* 0x0000001f0eff7812 */ /* 0x000fe400078cc0ff */
[----:B------:R-:W-:-:S04]  /*0bb0*/  IADD3 R15, PT, PT, R15, -0x80, RZ ;  /* 0xffffff800f0f7810 */ /* 0x000fc80007ffe0ff */
        /* <DEDUP_REMOVED lines=11> */
[--C-:B------:R-:W-:Y:S01]  /*0c70*/  @P4 IMAD.MOV.U32 R20, RZ, RZ, R5.reuse ;  /* 0x000000ffff144224 */ /* 0x100fe200078e0005 */
[----:B------:R-:W-:Y:S01]  /*0c80*/  ISETP.EQ.AND P4, PT, R17, RZ, PT ;  /* 0x000000ff1100720c */ /* 0x000fe20003f82270 */
[----:B------:R-:W-:Y:S01]  /*0c90*/  @P0 IMAD.MOV.U32 R15, RZ, RZ, R5 ;  /* 0x000000ffff0f0224 */ /* 0x000fe200078e0005 */
[----:B------:R-:W-:Y:S01]  /*0ca0*/  @P1 MOV R15, R6 ;  /* 0x00000006000f1202 */ /* 0x000fe20000000f00 */
[----:B------:R-:W-:Y:S02]  /*0cb0*/  @P0 IMAD.MOV.U32 R20, RZ, RZ, R6 ;  /* 0x000000ffff140224 */ /* 0x000fe400078e0006 */
[----:B------:R-:W-:-:S02]  /*0cc0*/  @P1 IMAD.MOV.U32 R20, RZ, RZ, R7 ;  /* 0x000000ffff141224 */ /* 0x000fc400078e0007 */
[----:B------:R-:W-:Y:S02]  /*0cd0*/  @P2 IMAD.MOV.U32 R15, RZ, RZ, R7 ;  /* 0x000000ffff0f2224 */ /* 0x000fe400078e0007 */
[--C-:B------:R-:W-:Y:S02]  /*0ce0*/  @P2 IMAD.MOV.U32 R20, RZ, RZ, R8.reuse ;  /* 0x000000ffff142224 */ /* 0x100fe400078e0008 */
[----:B------:R-:W-:Y:S02]  /*0cf0*/  @P3 IMAD.MOV.U32 R15, RZ, RZ, R8 ;  /* 0x000000ffff0f3224 */ /* 0x000fe400078e0008 */
[--C-:B------:R-:W-:Y:S01]  /*0d00*/  @P3 IMAD.MOV.U32 R20, RZ, RZ, R9.reuse ;  /* 0x000000ffff143224 */ /* 0x100fe200078e0009 */
[----:B------:R-:W-:Y:S01]  /*0d10*/  @P4 MOV R20, R23 ;  /* 0x0000001700144202 */ /* 0x000fe20000000f00 */
[----:B------:R-:W-:Y:S02]  /*0d20*/  @P4 IMAD.MOV.U32 R15, RZ, RZ, R9 ;  /* 0x000000ffff0f4224 */ /* 0x000fe400078e0009 */
[----:B------:R-:W-:Y:S01]  /*0d30*/  @P5 IMAD.MOV.U32 R15, RZ, RZ, R23 ;  /* 0x000000ffff0f5224 */ /* 0x000fe200078e0017 */
[----:B------:R-:W-:Y:S06]  /*0d40*/  @!P6 BRA `(.L_x_10) ;  /* 0x00000000002ce947 */ /* 0x000fec0003800000 */
[----:B------:R-:W-:Y:S01]  /*0d50*/  @P0 IMAD.MOV.U32 R16, RZ, RZ, R4 ;  /* 0x000000ffff100224 */ /* 0x000fe200078e0004 */
[----:B------:R-:W-:Y:S01]  /*0d60*/  ISETP.EQ.AND P0, PT, R17, 0x8, PT ;  /* 0x000000081100780c */ /* 0x000fe20003f02270 */
[----:B------:R-:W-:Y:S01]  /*0d70*/  @P1 IMAD.MOV.U32 R16, RZ, RZ, R5 ;  /* 0x000000ffff101224 */ /* 0x000fe200078e0005 */
[----:B------:R-:W-:Y:S01]  /*0d80*/  LOP3.LUT R14, R14, 0x1f, RZ, 0xc0, !PT ;  /* 0x0000001f0e0e7812 */ /* 0x000fe200078ec0ff */
[----:B------:R-:W-:Y:S02]  /*0d90*/  @P2 IMAD.MOV.U32 R16, RZ, RZ, R6 ;  /* 0x000000ffff102224 */ /* 0x000fe400078e0006 */
[----:B------:R-:W-:Y:S01]  /*0da0*/  @P3 IMAD.MOV.U32 R16, RZ, RZ, R7 ;  /* 0x000000ffff103224 */ /* 0x000fe200078e0007 */
[----:B------:R-:W-:Y:S01]  /*0db0*/  SHF.L.W.U32.HI R20, R15, R14, R20 ;  /* 0x0000000e0f147219 */ /* 0x000fe20000010e14 */
[----:B------:R-:W-:Y:S01]  /*0dc0*/  @P4 IMAD.MOV.U32 R16, RZ, RZ, R8 ;  /* 0x000000ffff104224 */ /* 0x000fe200078e0008 */
[----:B------:R-:W-:-:S05]  /*0dd0*/  @P5 MOV R16, R9 ;  /* 0x0000000900105202 */ /* 0x000fca0000000f00 */
[----:B------:R-:W-:-:S05]  /*0de0*/  @P0 IMAD.MOV.U32 R16, RZ, RZ, R23 ;  /* 0x000000ffff100224 */ /* 0x000fca00078e0017 */
[----:B------:R-:W-:-:S07]  /*0df0*/  SHF.L.W.U32.HI R15, R16, R14, R15 ;  /* 0x0000000e100f7219 */ /* 0x000fce0000010e0f */
.L_x_10:
[----:B------:R-:W-:Y:S05]  /*0e00*/  BSYNC.RECONVERGENT B1 ;  /* 0x0000000000017941 */ /* 0x000fea0003800200 */
.L_x_9:
        /* <DEDUP_REMOVED lines=17> */
[----:B0-----:R-:W-:Y:S01]  /*0f20*/  FSEL R15, -R16, R16, !P1 ;  /* 0x00000010100f7208 */ /* 0x001fe20004800100 */
[----:B------:R-:W-:Y:S06]  /*0f30*/  BRA `(.L_x_6) ;  /* 0x0000000000087947 */ /* 0x000fec0003800000 */
.L_x_7:
[----:B------:R-:W-:Y:S01]  /*0f40*/  FMUL R15, RZ, R22 ;  /* 0x00000016ff0f7220 */ /* 0x000fe20000400000 */
[----:B------:R-:W-:-:S07]  /*0f50*/  IMAD.MOV.U32 R21, RZ, RZ, RZ ;  /* 0x000000ffff157224 */ /* 0x000fce00078e00ff */
.L_x_6:
[----:B------:R-:W-:Y:S05]  /*0f60*/  BSYNC.RECONVERGENT B0 ;  /* 0x0000000000007941 */ /* 0x000fea0003800200 */
.L_x_5:
[----:B------:R-:W-:Y:S01]  /*0f70*/  FMUL R17, R15, R15 ;  /* 0x0000000f0f117220 */ /* 0x000fe20000400000 */
[C---:B------:R-:W-:Y:S01]  /*0f80*/  LOP3.LUT R16, R21.reuse, 0x1, RZ, 0xc0, !PT ;  /* 0x0000000115107812 */ /* 0x040fe200078ec0ff */
[----:B------:R-:W-:Y:S01]  /*0f90*/  BSSY.RECONVERGENT B0, `(.L_x_11) ;  /* 0x0000075000007945 */ /* 0x000fe20003800200 */
[----:B------:R-:W-:Y:S01]  /*0fa0*/  LOP3.LUT P1, RZ, R21, 0x2, RZ, 0xc0, !PT ;  /* 0x0000000215ff7812 */ /* 0x000fe2000782c0ff */
[----:B------:R-:W-:Y:S01]  /*0fb0*/  FFMA R14, R17, R10, -0.0013887860113754868507 ;  /* 0xbab607ed110e7423 */ /* 0x000fe2000000000a */
[----:B------:R-:W-:-:S04]  /*0fc0*/  ISETP.NE.U32.AND P0, PT, R16, 0x1, PT ;  /* 0x000000011000780c */ /* 0x000fc80003f05070 */
[----:B------:R-:W-:Y:S02]  /*0fd0*/  FSEL R14, R14, -0.00019574658654164522886, !P0 ;  /* 0xb94d41530e0e7808 */ /* 0x000fe40004000000 */
[----:B------:R-:W-:Y:S02]  /*0fe0*/  FSEL R16, R11, 0.0083327032625675201416, !P0 ;  /* 0x3c0885e40b107808 */ /* 0x000fe40004000000 */
[----:B------:R-:W-:-:S03]  /*0ff0*/  FSEL R21, -R18, -0.16666662693023681641, !P0 ;  /* 0xbe2aaaa812157808 */ /* 0x000fc60004000100 */
[----:B------:R-:W-:Y:S01]  /*1000*/  FFMA R16, R17, R14, R16 ;  /* 0x0000000e11107223 */ /* 0x000fe20000000010 */
[----:B------:R-:W-:Y:S01]  /*1010*/  FSEL R14, R15, 1, P0 ;  /* 0x3f8000000f0e7808 */ /* 0x000fe20000000000 */
[C---:B------:R-:W-:Y:S02]  /*1020*/  FMUL R15, R22.reuse, -0.00030000001424923539162 ;  /* 0xb99d4952160f7820 */ /* 0x040fe40000400000 */
[C---:B------:R-:W-:Y:S02]  /*1030*/  FFMA R16, R17.reuse, R16, R21 ;  /* 0x0000001011107223 */ /* 0x040fe40000000015 */
[----:B------:R-:W-:Y:S01]  /*1040*/  FFMA R17, R17, R14, RZ ;  /* 0x0000000e11117223 */ /* 0x000fe200000000ff */
[----:B------:R-:W-:-:S03]  /*1050*/  FMUL R15, R22, R15 ;  /* 0x0000000f160f7220 */ /* 0x000fc60000400000 */
[----:B------:R-:W-:Y:S01]  /*1060*/  FFMA R14, R17, R16, R14 ;  /* 0x00000010110e7223 */ /* 0x000fe2000000000e */
[----:B------:R-:W-:-:S03]  /*1070*/  FFMA R15, R22, 1.0001000165939331055, R15 ;  /* 0x3f800347160f7823 */ /* 0x000fc6000000000f */
        /* <DEDUP_REMOVED lines=14> */
[----:B------:R-:W-:Y:S01]  /*1160*/  MOV R23, RZ ;  /* 0x000000ff00177202 */ /* 0x000fe20000000f00 */
[----:B------:R-:W-:Y:S01]  /*1170*/  IMAD.MOV.U32 R25, RZ, RZ, RZ ;  /* 0x000000ffff197224 */ /* 0x000fe200078e00ff */
[----:B------:R-:W-:Y:S02]  /*1180*/  UMOV UR4, URZ ;  /* 0x000000ff00047c82 */ /* 0x000fe40008000000 */
[----:B------:R-:W-:-:S07]  /*1190*/  LOP3.LUT R27, R16, 0x80000000, RZ, 0xfc, !PT ;  /* 0x80000000101b7812 */ /* 0x000fce00078efcff */
.L_x_14:
[----:B0-----:R-:W-:-:S05]  /*11a0*/  IMAD.WIDE.U32 R20, R25, 0x4, R14 ;  /* 0x0000000419147825 */ /* 0x001fca00078e000e */
[----:B------:R-:W2:Y:S01]  /*11b0*/  LDG.E.CONSTANT R16, desc[UR6][R20.64] ;  /* 0x0000000614107981 */ /* 0x000ea2000c1e9900 */
[C---:B------:R-:W-:Y:S02]  /*11c0*/  IMAD.SHL.U32 R24, R25.reuse, 0x4, RZ ;  /* 0x0000000419187824 */ /* 0x040fe400078e00ff */
[----:B------:R-:W-:-:S03]  /*11d0*/  VIADD R25, R25, 0x1 ;  /* 0x0000000119197836 */ /* 0x000fc60000000000 */
        /* <DEDUP_REMOVED lines=12> */
[--C-:B------:R-:W-:Y:S01]  /*12a0*/  @P3 IMAD.MOV.U32 R6, RZ, RZ, R16.reuse ;  /* 0x000000ffff063224 */ /* 0x100fe200078e0010 */
[----:B------:R-:W-:Y:S01]  /*12b0*/  @P2 MOV R7, R16 ;  /* 0x0000001000072202 */ /* 0x000fe20000000f00 */
[----:B------:R-:W-:-:S10]  /*12c0*/  @P1 IMAD.MOV.U32 R8, RZ, RZ, R16 ;  /* 0x000000ffff081224 */ /* 0x000fd400078e0010 */
[----:B------:R-:W-:Y:S01]  /*12d0*/  @P0 IMAD.MOV.U32 R9, RZ, RZ, R16 ;  /* 0x000000ffff090224 */ /* 0x000fe200078e0010 */
[----:B------:R-:W-:Y:S06]  /*12e0*/  @P5 BRA `(.L_x_14) ;  /* 0xfffffffc00ac5947 */ /* 0x000fec000383ffff */
        /* <DEDUP_REMOVED lines=15> */
[----:B------:R-:W-:Y:S01]  /*13e0*/  @P4 IMAD.MOV.U32 R15, RZ, RZ, R4 ;  /* 0x000000ffff0f4224 */ /* 0x000fe200078e0004 */
[----:B------:R-:W-:Y:S01]  /*13f0*/  @P4 MOV R20, R5 ;  /* 0x0000000500144202 */ /* 0x000fe20000000f00 */
[----:B------:R-:W-:Y:S01]  /*1400*/  @P0 IMAD.MOV.U32 R15, RZ, RZ, R5 ;  /* 0x000000ffff0f0224 */ /* 0x000fe200078e0005 */
[----:B------:R-:W-:Y:S01]  /*1410*/  ISETP.EQ.AND P4, PT, R17, RZ, PT ;  /* 0x000000ff1100720c */ /* 0x000fe20003f82270 */
[--C-:B------:R-:W-:Y:S02]  /*1420*/  @P0 IMAD.MOV.U32 R20, RZ, RZ, R6.reuse ;  /* 0x000000ffff140224 */ /* 0x100fe400078e0006 */
[----:B------:R-:W-:Y:S02]  /*1430*/  @P1 IMAD.MOV.U32 R15, RZ, RZ, R6 ;  /* 0x000000ffff0f1224 */ /* 0x000fe400078e0006 */
[----:B------:R-:W-:-:S02]  /*1440*/  @P1 IMAD.MOV.U32 R20, RZ, RZ, R7 ;  /* 0x000000ffff141224 */ /* 0x000fc400078e0007 */
[----:B------:R-:W-:Y:S02]  /*1450*/  @P2 IMAD.MOV.U32 R15, RZ, RZ, R7 ;  /* 0x000000ffff0f2224 */ /* 0x000fe400078e0007 */
[----:B------:R-:W-:Y:S01]  /*1460*/  @P2 IMAD.MOV.U32 R20, RZ, RZ, R8 ;  /* 0x000000ffff142224 */ /* 0x000fe200078e0008 */
[----:B------:R-:W-:Y:S01]  /*1470*/  @P3 MOV R15, R8 ;  /* 0x00000008000f3202 */ /* 0x000fe20000000f00 */
[--C-:B------:R-:W-:Y:S02]  /*1480*/  @P3 IMAD.MOV.U32 R20, RZ, RZ, R9.reuse ;  /* 0x000000ffff143224 */ /* 0x100fe400078e0009 */
[----:B------:R-:W-:Y:S02]  /*1490*/  @P4 IMAD.MOV.U32 R15, RZ, RZ, R9 ;  /* 0x000000ffff0f4224 */ /* 0x000fe400078e0009 */
[--C-:B------:R-:W-:Y:S02]  /*14a0*/  @P4 IMAD.MOV.U32 R20, RZ, RZ, R23.reuse ;  /* 0x000000ffff144224 */ /* 0x100fe400078e0017 */
[----:B------:R-:W-:Y:S01]  /*14b0*/  @P5 IMAD.MOV.U32 R15, RZ, RZ, R23 ;  /* 0x000000ffff0f5224 */ /* 0x000fe200078e0017 */
[----:B------:R-:W-:Y:S06]  /*14c0*/  @!P6 BRA `(.L_x_16) ;  /* 0x00000000002ce947 */ /* 0x000fec0003800000 */
[----:B------:R-:W-:Y:S01]  /*14d0*/  @P0 IMAD.MOV.U32 R16, RZ, RZ, R4 ;  /* 0x000000ffff100224 */ /* 0x000fe200078e0004 */
[----:B------:R-:W-:Y:S01]  /*14e0*/  ISETP.EQ.AND P0, PT, R17, 0x8, PT ;  /* 0x000000081100780c */ /* 0x000fe20003f02270 */
[----:B------:R-:W-:Y:S01]  /*14f0*/  @P1 IMAD.MOV.U32 R16, RZ, RZ, R5 ;  /* 0x000000ffff101224 */ /* 0x000fe200078e0005 */
[----:B------:R-:W-:Y:S01]  /*1500*/  @P2 MOV R16, R6 ;  /* 0x0000000600102202 */ /* 0x000fe20000000f00 */
[----:B------:R-:W-:Y:S01]  /*1510*/  @P3 IMAD.MOV.U32 R16, RZ, RZ, R7 ;  /* 0x000000ffff103224 */ /* 0x000fe200078e0007 */
[----:B------:R-:W-:Y:S01]  /*1520*/  LOP3.LUT R14, R14, 0x1f, RZ, 0xc0, !PT ;  /* 0x0000001f0e0e7812 */ /* 0x000fe200078ec0ff */
[----:B------:R-:W-:Y:S02]  /*1530*/  @P4 IMAD.MOV.U32 R16, RZ, RZ, R8 ;  /* 0x000000ffff104224 */ /* 0x000fe400078e0008 */
[----:B------:R-:W-:Y:S01]  /*1540*/  @P5 IMAD.MOV.U32 R16, RZ, RZ, R9 ;  /* 0x000000ffff105224 */ /* 0x000fe200078e0009 */
[----:B------:R-:W-:-:S05]  /*1550*/  SHF.L.W.U32.HI R20, R15, R14, R20 ;  /* 0x0000000e0f147219 */ /* 0x000fca0000010e14 */
[----:B------:R-:W-:-:S05]  /*1560*/  @P0 IMAD.MOV.U32 R16, RZ, RZ, R23 ;  /* 0x000000ffff100224 */ /* 0x000fca00078e0017 */
[----:B------:R-:W-:-:S07]  /*1570*/  SHF.L.W.U32.HI R15, R16, R14, R15 ;  /* 0x0000000e100f7219 */ /* 0x000fce0000010e0f */
.L_x_16:
[----:B------:R-:W-:Y:S05]  /*1580*/  BSYNC.RECONVERGENT B1 ;  /* 0x0000000000017941 */ /* 0x000fea0003800200 */
.L_x_15:
[C-C-:B------:R-:W-:Y:S01]  /*1590*/  SHF.L.W.U32.HI R21, R15.reuse, 0x2, R20.reuse ;  /* 0x000000020f157819 */ /* 0x140fe20000010e14 */
[----:B------:R-:W-:Y:S01]  /*15a0*/  IMAD.SHL.U32 R15, R15, 0x4, RZ ;  /* 0x000000040f0f7824 */ /* 0x000fe200078e00ff */
[----:B------:R-:W-:Y:S01]  /*15b0*/  UMOV UR4, 0x54442d19 ;  /* 0x54442d1900047882 */ /* 0x000fe20000000000 */
[----:B------:R-:W-:Y:S01]  /*15c0*/  UMOV UR5, 0x3bf921fb ;  /* 0x3bf921fb00057882 */ /* 0x000fe20000000000 */
[----:B------:R-:W-:Y:S02]  /*15d0*/  SHF.R.S32.HI R16, RZ, 0x1f, R21 ;  /* 0x0000001fff107819 */ /* 0x000fe40000011415 */
[----:B------:R-:W-:Y:S02]  /*15e0*/  SHF.R.U32.HI R20, RZ, 0x1e, R20 ;  /* 0x0000001eff147819 */ /* 0x000fe40000011614 */
[C---:B------:R-:W-:Y:S02]  /*15f0*/  LOP3.LUT R14, R16.reuse, R15, RZ, 0x3c, !PT ;  /* 0x0000000f100e7212 */ /* 0x040fe400078e3cff */
[----:B------:R-:W-:-:S02]  /*1600*/  LOP3.LUT R15, R16, R21, RZ, 0x3c, !PT ;  /* 0x00000015100f7212 */ /* 0x000fc400078e3cff */
[----:B------:R-:W-:Y:S02]  /*1610*/  ISETP.GE.AND P0, PT, R22, RZ, PT ;  /* 0x000000ff1600720c */ /* 0x000fe40003f06270 */
[C---:B------:R-:W-:Y:S02]  /*1620*/  LOP3.LUT R23, R21.reuse, R22, RZ, 0x3c, !PT ;  /* 0x0000001615177212 */ /* 0x040fe400078e3cff */
[----:B------:R-:W0:Y:S01]  /*1630*/  I2F.F64.S64 R14, R14 ;  /* 0x0000000e000e7312 */ /* 0x000e220000301c00 */
[----:B------:R-:W-:Y:S02]  /*1640*/  LEA.HI R21, R21, R20, RZ, 0x1 ;  /* 0x0000001415157211 */ /* 0x000fe400078f08ff */
[----:B------:R-:W-:-:S03]  /*1650*/  ISETP.GE.AND P1, PT, R23, RZ, PT ;  /* 0x000000ff1700720c */ /* 0x000fc60003f26270 */
[----:B------:R-:W-:-:S05]  /*1660*/  IMAD.MOV R20, RZ, RZ, -R21 ;  /* 0x000000ffff147224 */ /* 0x000fca00078e0a15 */
[----:B------:R-:W-:Y:S01]  /*1670*/  @!P0 MOV R21, R20 ;  /* 0x0000001400158202 */ /* 0x000fe20000000f00 */
[----:B0-----:R-:W-:-:S10]  /*1680*/  DMUL R16, R14, UR4 ;  /* 0x000000040e107c28 */ /* 0x001fd40008000000 */
[----:B------:R-:W0:Y:S02]  /*1690*/  F2F.F32.F64 R16, R16 ;  /* 0x0000001000107310 */ /* 0x000e240000301000 */
[----:B0-----:R-:W-:Y:S01]  /*16a0*/  FSEL R15, -R16, R16, !P1 ;  /* 0x00000010100f7208 */ /* 0x001fe20004800100 */
[----:B------:R-:W-:Y:S06]  /*16b0*/  BRA `(.L_x_12) ;  /* 0x0000000000087947 */ /* 0x000fec0003800000 */
.L_x_13:
[----:B------:R-:W-:Y:S01]  /*16c0*/  FMUL R15, RZ, R22 ;  /* 0x00000016ff0f7220 */ /* 0x000fe20000400000 */
[----:B------:R-:W-:-:S07]  /*16d0*/  IMAD.MOV.U32 R21, RZ, RZ, RZ ;  /* 0x000000ffff157224 */ /* 0x000fce00078e00ff */
.L_x_12:
[----:B------:R-:W-:Y:S05]  /*16e0*/  BSYNC.RECONVERGENT B0 ;  /* 0x0000000000007941 */ /* 0x000fea0003800200 */
.L_x_11:
        /* <DEDUP_REMOVED lines=35> */
.L_x_20:
        /* <DEDUP_REMOVED lines=11> */
[----:B------:R-:W-:Y:S01]  /*19d0*/  @P5 MOV R4, R16 ;  /* 0x0000001000045202 */ /* 0x000fe20000000f00 */
[--C-:B------:R-:W-:Y:S01]  /*19e0*/  @P4 IMAD.MOV.U32 R5, RZ, RZ, R16.reuse ;  /* 0x000000ffff054224 */ /* 0x100fe200078e0010 */
[----:B------:R-:W-:Y:S01]  /*19f0*/  ISETP.NE.AND P5, PT, R25, 0x6, PT ;  /* 0x000000061900780c */ /* 0x000fe20003fa5270 */
[--C-:B------:R-:W-:Y:S01]  /*1a00*/  @P3 IMAD.MOV.U32 R6, RZ, RZ, R16.reuse ;  /* 0x000000ffff063224 */ /* 0x100fe200078e0010 */
[----:B------:R-:W-:Y:S01]  /*1a10*/  IADD3.X R23, PT, PT, R17, UR4, RZ, P0, !PT ;  /* 0x0000000411177c10 */ /* 0x000fe200087fe4ff */
[--C-:B------:R-:W-:Y:S01]  /*1a20*/  @P2 IMAD.MOV.U32 R7, RZ, RZ, R16.reuse ;  /* 0x000000ffff072224 */ /* 0x100fe200078e0010 */
[----:B------:R-:W-:Y:S01]  /*1a30*/  ISETP.EQ.AND P0, PT, R24, 0x14, PT ;  /* 0x000000141800780c */ /* 0x000fe20003f02270 */
[----:B------:R-:W-:-:S12]  /*1a40*/  @P1 IMAD.MOV.U32 R8, RZ, RZ, R16 ;  /* 0x000000ffff081224 */ /* 0x000fd800078e0010 */
[----:B------:R-:W-:Y:S01]  /*1a50*/  @P0 IMAD.MOV.U32 R9, RZ, RZ, R16 ;  /* 0x000000ffff090224 */ /* 0x000fe200078e0010 */
[----:B------:R-:W-:Y:S06]  /*1a60*/  @P5 BRA `(.L_x_20) ;  /* 0xfffffffc00ac5947 */ /* 0x000fec000383ffff */
[----:B------:R-:W-:Y:S01]  /*1a70*/  SHF.R.U32.HI R14, RZ, 0x17, R22 ;  /* 0x00000017ff0e7819 */ /* 0x000fe20000011616 */
[----:B------:R-:W-:Y:S03]  /*1a80*/  BSSY.RECONVERGENT B1, `(.L_x_21) ;  /* 0x0000028000017945 */ /* 0x000fe60003800200 */
[C---:B------:R-:W-:Y:S02]  /*1a90*/  LOP3.LUT R15, R14.reuse, 0xe0, RZ, 0xc0, !PT ;  /* 0x000000e00e0f7812 */ /* 0x040fe400078ec0ff */
[----:B------:R-:W-:-:S03]  /*1aa0*/  LOP3.LUT P6, RZ, R14, 0x1f, RZ, 0xc0, !PT ;  /* 0x0000001f0eff7812 */ /* 0x000fc600078cc0ff */
[----:B------:R-:W-:-:S05]  /*1ab0*/  VIADD R15, R15, 0xffffff80 ;  /* 0xffffff800f0f7836 */ /* 0x000fca0000000000 */
[----:B------:R-:W-:-:S04]  /*1ac0*/  SHF.R.U32.HI R15, RZ, 0x5, R15 ;  /* 0x00000005ff0f7819 */ /* 0x000fc8000001160f */
[----:B------:R-:W-:-:S04]  /*1ad0*/  LEA R17, -R15, RZ, 0x2 ;  /* 0x000000ff0f117211 */ /* 0x000fc800078e11ff */
        /* <DEDUP_REMOVED lines=18> */
[----:B------:R-:W-:Y:S01]  /*1c00*/  @P3 IMAD.MOV.U32 R20, RZ, RZ, R9 ;  /* 0x000000ffff143224 */ /* 0x000fe200078e0009 */
[----:B------:R-:W-:Y:S01]  /*1c10*/  @P4 MOV R15, R9 ;  /* 0x00000009000f4202 */ /* 0x000fe20000000f00 */
        /* <DEDUP_REMOVED lines=14> */
.L_x_22:
[----:B------:R-:W-:Y:S05]  /*1d00*/  BSYNC.RECONVERGENT B1 ;  /* 0x0000000000017941 */ /* 0x000fea0003800200 */
.L_x_21:
        /* <DEDUP_REMOVED lines=19> */
.L_x_19:
[----:B------:R-:W-:Y:S01]  /*1e40*/  FMUL R15, RZ, R22 ;  /* 0x00000016ff0f7220 */ /* 0x000fe20000400000 */
[----:B------:R-:W-:-:S07]  /*1e50*/  IMAD.MOV.U32 R21, RZ, RZ, RZ ;  /* 0x000000ffff157224 */ /* 0x000fce00078e00ff */
.L_x_18:
[----:B------:R-:W-:Y:S05]  /*1e60*/  BSYNC.RECONVERGENT B0 ;  /* 0x0000000000007941 */ /* 0x000fea0003800200 */
.L_x_17:
        /* <DEDUP_REMOVED lines=35> */
.L_x_26:
        /* <DEDUP_REMOVED lines=19> */
[----:B------:R-:W-:Y:S01]  /*21d0*/  @P0 MOV R9, R16 ;  /* 0x0000001000090202 */ /* 0x000fe20000000f00 */
        /* <DEDUP_REMOVED lines=32> */
[----:B------:R-:W-:Y:S02]  /*23e0*/  ISETP.EQ.AND P0, PT, R17, 0x8, PT ;  /* 0x000000081100780c */ /* 0x000fe40003f02270 */
[----:B------:R-:W-:Y:S01]  /*23f0*/  @P1 MOV R16, R5 ;  /* 0x0000000500101202 */ /* 0x000fe20000000f00 */
[----:B------:R-:W-:Y:S01]  /*2400*/  @P2 IMAD.MOV.U32 R16, RZ, RZ, R6 ;  /* 0x000000ffff102224 */ /* 0x000fe200078e0006 */
[----:B------:R-:W-:Y:S01]  /*2410*/  LOP3.LUT R14, R14, 0x1f, RZ, 0xc0, !PT ;  /* 0x0000001f0e0e7812 */ /* 0x000fe200078ec0ff */
[----:B------:R-:W-:Y:S02]  /*2420*/  @P3 IMAD.MOV.U32 R16, RZ, RZ, R7 ;  /* 0x000000ffff103224 */ /* 0x000fe400078e0007 */
[----:B------:R-:W-:Y:S01]  /*2430*/  @P4 IMAD.MOV.U32 R16, RZ, RZ, R8 ;  /* 0x000000ffff104224 */ /* 0x000fe200078e0008 */
[----:B------:R-:W-:Y:S01]  /*2440*/  SHF.L.W.U32.HI R20, R15, R14, R20 ;  /* 0x0000000e0f147219 */ /* 0x000fe20000010e14 */
[----:B------:R-:W-:-:S04]  /*2450*/  @P5 IMAD.MOV.U32 R16, RZ, RZ, R9 ;  /* 0x000000ffff105224 */ /* 0x000fc800078e0009 */
[----:B------:R-:W-:-:S05]  /*2460*/  @P0 IMAD.MOV.U32 R16, RZ, RZ, R23 ;  /* 0x000000ffff100224 */ /* 0x000fca00078e0017 */
[----:B------:R-:W-:-:S07]  /*2470*/  SHF.L.W.U32.HI R15, R16, R14, R15 ;  /* 0x0000000e100f7219 */ /* 0x000fce0000010e0f */
.L_x_28:
[----:B------:R-:W-:Y:S05]  /*2480*/  BSYNC.RECONVERGENT B1 ;  /* 0x0000000000017941 */ /* 0x000fea0003800200 */
.L_x_27:
[C---:B------:R-:W-:Y:S01]  /*2490*/  SHF.L.W.U32.HI R21, R15.reuse, 0x2, R20 ;  /* 0x000000020f157819 */ /* 0x040fe20000010e14 */
[----:B------:R-:W-:Y:S01]  /*24a0*/  UMOV UR4, 0x54442d19 ;  /* 0x54442d1900047882 */ /* 0x000fe20000000000 */
[----:B------:R-:W-:Y:S01]  /*24b0*/  SHF.L.U32 R15, R15, 0x2, RZ ;  /* 0x000000020f0f7819 */ /* 0x000fe200000006ff */
        /* <DEDUP_REMOVED lines=16> */
.L_x_25:
[----:B------:R-:W-:Y:S01]  /*25c0*/  FMUL R15, RZ, R22 ;  /* 0x00000016ff0f7220 */ /* 0x000fe20000400000 */
[----:B------:R-:W-:-:S07]  /*25d0*/  IMAD.MOV.U32 R21, RZ, RZ, RZ ;  /* 0x000000ffff157224 */ /* 0x000fce00078e00ff */
.L_x_24:
[----:B------:R-:W-:Y:S05]  /*25e0*/  BSYNC.RECONVERGENT B0 ;  /* 0x0000000000007941 */ /* 0x000fea0003800200 */
.L_x_23:
[----:B------:R-:W-:Y:S01]  /*25f0*/  FMUL R17, R15, R15 ;  /* 0x0000000f0f117220 */ /* 0x000fe20000400000 */
[C---:B------:R-:W-:Y:S01]  /*2600*/  LOP3.LUT R14, R21.reuse, 0x1, RZ, 0xc0, !PT ;  /* 0x00000001150e7812 */ /* 0x040fe200078ec0ff */
[----:B------:R-:W-:Y:S01]  /*2610*/  VIADD R2, R2, 0x5 ;  /* 0x0000000502027836 */ /* 0x000fe20000000000 */
[----:B------:R-:W-:Y:S01]  /*2620*/  LOP3.LUT P1, RZ, R21, 0x2, RZ, 0xc0, !PT ;  /* 0x0000000215ff7812 */ /* 0x000fe2000782c0ff */
[----:B------:R-:W-:Y:S01]  /*2630*/  FFMA R10, R17, R10, -0.0013887860113754868507 ;  /* 0xbab607ed110a7423 */ /* 0x000fe2000000000a */
[----:B------:R-:W-:-:S04]  /*2640*/  ISETP.NE.U32.AND P0, PT, R14, 0x1, PT ;  /* 0x000000010e00780c */ /* 0x000fc80003f05070 */
[----:B------:R-:W-:Y:S02]  /*2650*/  FSEL R14, R11, 0.0083327032625675201416, !P0 ;  /* 0x3c0885e40b0e7808 */ /* 0x000fe40004000000 */
[----:B------:R-:W-:Y:S02]  /*2660*/  FSEL R10, R10, -0.00019574658654164522886, !P0 ;  /* 0xb94d41530a0a7808 */ /* 0x000fe40004000000 */
[----:B------:R-:W-:-:S03]  /*2670*/  FSEL R11, -R18, -0.16666662693023681641, !P0 ;  /* 0xbe2aaaa8120b7808 */ /* 0x000fc60004000100 */
[----:B------:R-:W-:Y:S01]  /*2680*/  FFMA R14, R17, R10, R14 ;  /* 0x0000000a110e7223 */ /* 0x000fe2000000000e */
[----:B------:R-:W-:Y:S01]  /*2690*/  FSEL R10, R15, 1, P0 ;  /* 0x3f8000000f0a7808 */ /* 0x000fe20000000000 */
[----:B------:R-:W-:Y:S01]  /*26a0*/  FMUL R15, R22, -0.00030000001424923539162 ;  /* 0xb99d4952160f7820 */ /* 0x000fe20000400000 */
[----:B------:R-:W-:Y:S01]  /*26b0*/  ISETP.NE.AND P0, PT, R2, 0x64, PT ;  /* 0x000000640200780c */ /* 0x000fe20003f05270 */
[C---:B------:R-:W-:Y:S02]  /*26c0*/  FFMA R11, R17.reuse, R14, R11 ;  /* 0x0000000e110b7223 */ /* 0x040fe4000000000b */
[----:B------:R-:W-:Y:S01]  /*26d0*/  FFMA R17, R17, R10, RZ ;  /* 0x0000000a11117223 */ /* 0x000fe200000000ff */
[----:B------:R-:W-:-:S03]  /*26e0*/  FMUL R15, R22, R15 ;  /* 0x0000000f160f7220 */ /* 0x000fc60000400000 */
[----:B------:R-:W-:Y:S01]  /*26f0*/  FFMA R10, R17, R11, R10 ;  /* 0x0000000b110a7223 */ /* 0x000fe2000000000a */
[----:B------:R-:W-:-:S03]  /*2700*/  FFMA R15, R22, 1.0001000165939331055, R15 ;  /* 0x3f800347160f7823 */ /* 0x000fc6000000000f */
[----:B------:R-:W-:-:S04]  /*2710*/  @P1 FADD R10, RZ, -R10 ;  /* 0x8000000aff0a1221 */ /* 0x000fc80000000000 */
[----:B------:R-:W-:Y:S01]  /*2720*/  FFMA R15, R10, 0.5, R15 ;  /* 0x3f0000000a0f7823 */ /* 0x000fe2000000000f */
[----:B------:R-:W-:Y:S06]  /*2730*/  @P0 BRA `(.L_x_29) ;  /* 0xffffffd8007c0947 */ /* 0x000fec000383ffff */
[----:B------:R0:W-:Y:S01]  /*2740*/  STG.E desc[UR6][R12.64], R15 ;  /* 0x0000000f0c007986 */ /* 0x0001e2000c101906 */
[----:B------:R-:W-:-:S13]  /*2750*/  ISETP.NE.AND P2, PT, R19, RZ, PT ;  /* 0x000000ff1300720c */ /* 0x000fda0003f45270 */
[----:B0-----:R-:W-:Y:S05]  /*2760*/  @!P2 BRA `(.L_x_30) ;  /* 0xffffffd80050a947 */ /* 0x001fea000383ffff */
[----:B------:R-:W-:Y:S05]  /*2770*/  EXIT ;  /* 0x000000000000794d */ /* 0x000fea0003800000 */
.L_x_31:
[----:B------:R-:W-:-:S00]  /*2780*/  BRA `(.L_x_31) ;  /* 0xfffffffc00fc7947 */ /* 0x000fc0000383ffff */
[----:B------:R-:W-:-:S00]  /*2790*/  NOP ;  /* 0x0000000000007918 */ /* 0x000fc00000000000 */
        /* <DEDUP_REMOVED lines=14> */
.L_x_32:


//--------------------- .nv.global.init           --------------------------
	.section	.nv.global.init,"aw",@progbits
	.align	4
.nv.global.init:
	.type		__cudart_i2opi_f,@object
	.size		__cudart_i2opi_f,(.L_0 - __cudart_i2opi_f)
__cudart_i2opi_f:
        /*0000*/ 	.byte	0x41, 0x90, 0x43, 0x3c, 0x99, 0x95, 0x62, 0xdb, 0xc0, 0xdd, 0x34, 0xf5, 0xd1, 0x57, 0x27, 0xfc
        /*0010*/ 	.byte	0x29, 0x15, 0x44, 0x4e, 0x6e, 0x83, 0xf9, 0xa2
.L_0:


//--------------------- .nv.shared.reserved.0     --------------------------
	.section	.nv.shared.reserved.0,"aw",@nobits
	.weak		__nv_reservedSMEM_offset_0_alias
	.size		__nv_reservedSMEM_offset_0_alias, 0, 64
	.other		__nv_reservedSMEM_offset_0_alias,@"STO_CUDA_RESERVED_SHARED STV_DEFAULT"
__nv_reservedSMEM_offset_0_alias:
	.zero		0
	.zero		64


//--------------------- .nv.constant0._Z18computeHeavyKernelPfi --------------------------
	.section	.nv.constant0._Z18computeHeavyKernelPfi,"a",@progbits
	.sectionflags	@""
	.align	4
.nv.constant0._Z18computeHeavyKernelPfi:
	.zero		908


//--------------------- SYMBOLS --------------------------

	.type		.nv.reservedSmem.offset0,@object
	.size		.nv.reservedSmem.offset0,0x4
